//
// Generated by NVIDIA NVVM Compiler
//
// Compiler Build ID: CL-36424714
// Cuda compilation tools, release 13.0, V13.0.88
// Based on NVVM 20.0.0
//

.version 9.0
.target sm_100
.address_size 64

	// .globl	_Z14matrixMulBasicPfS_S_i
// _ZZ14matrixMulTiledPfS_S_iE5tileA has been demoted
// _ZZ14matrixMulTiledPfS_S_iE5tileB has been demoted
// _ZZ18matrixMulCoalescedPfS_S_iE5tileA has been demoted
// _ZZ18matrixMulCoalescedPfS_S_iE5tileB has been demoted

.visible .entry _Z14matrixMulBasicPfS_S_i(
	.param .u64 .ptr .align 1 _Z14matrixMulBasicPfS_S_i_param_0,
	.param .u64 .ptr .align 1 _Z14matrixMulBasicPfS_S_i_param_1,
	.param .u64 .ptr .align 1 _Z14matrixMulBasicPfS_S_i_param_2,
	.param .u32 _Z14matrixMulBasicPfS_S_i_param_3
)
{
	.reg .pred 	%p<10>;
	.reg .b32 	%r<40>;
	.reg .b32 	%f<67>;
	.reg .b64 	%rd<67>;

	ld.param.u64 	%rd14, [_Z14matrixMulBasicPfS_S_i_param_0];
	ld.param.u64 	%rd15, [_Z14matrixMulBasicPfS_S_i_param_1];
	ld.param.u32 	%r18, [_Z14matrixMulBasicPfS_S_i_param_3];
	cvta.to.global.u64 	%rd1, %rd15;
	cvta.to.global.u64 	%rd2, %rd14;
	mov.u32 	%r19, %ctaid.y;
	mov.u32 	%r20, %ntid.y;
	mov.u32 	%r21, %tid.y;
	mad.lo.s32 	%r1, %r19, %r20, %r21;
	mov.u32 	%r22, %ctaid.x;
	mov.u32 	%r23, %ntid.x;
	mov.u32 	%r24, %tid.x;
	mad.lo.s32 	%r2, %r22, %r23, %r24;
	max.s32 	%r25, %r1, %r2;
	setp.ge.s32 	%p1, %r25, %r18;
	@%p1 bra 	$L__BB0_13;
	mul.lo.s32 	%r3, %r18, %r1;
	and.b32  	%r4, %r18, 7;
	setp.lt.u32 	%p2, %r18, 8;
	mov.f32 	%f66, 0f00000000;
	mov.b32 	%r38, 0;
	@%p2 bra 	$L__BB0_4;
	and.b32  	%r38, %r18, 2147483640;
	neg.s32 	%r36, %r38;
	mul.wide.s32 	%rd16, %r18, 4;
	add.s64 	%rd3, %rd1, %rd16;
	shl.b32 	%r7, %r18, 3;
	mul.wide.s32 	%rd17, %r18, 8;
	add.s64 	%rd4, %rd1, %rd17;
	mul.wide.s32 	%rd18, %r18, 12;
	add.s64 	%rd5, %rd1, %rd18;
	mul.wide.s32 	%rd19, %r18, 16;
	add.s64 	%rd6, %rd1, %rd19;
	mul.wide.s32 	%rd20, %r18, 20;
	add.s64 	%rd7, %rd1, %rd20;
	mul.wide.s32 	%rd21, %r18, 24;
	add.s64 	%rd8, %rd1, %rd21;
	mul.wide.s32 	%rd22, %r18, 28;
	add.s64 	%rd9, %rd1, %rd22;
	mul.wide.u32 	%rd23, %r3, 4;
	add.s64 	%rd24, %rd23, %rd2;
	add.s64 	%rd66, %rd24, 16;
	mov.f32 	%f66, 0f00000000;
	mov.u32 	%r35, %r2;
$L__BB0_3:
	.pragma "nounroll";
	mul.wide.s32 	%rd25, %r35, 4;
	add.s64 	%rd26, %rd3, %rd25;
	add.s64 	%rd27, %rd4, %rd25;
	add.s64 	%rd28, %rd5, %rd25;
	add.s64 	%rd29, %rd6, %rd25;
	add.s64 	%rd30, %rd7, %rd25;
	add.s64 	%rd31, %rd8, %rd25;
	add.s64 	%rd32, %rd9, %rd25;
	add.s64 	%rd33, %rd1, %rd25;
	ld.global.f32 	%f16, [%rd66+-16];
	ld.global.f32 	%f17, [%rd33];
	fma.rn.f32 	%f18, %f16, %f17, %f66;
	ld.global.f32 	%f19, [%rd66+-12];
	ld.global.f32 	%f20, [%rd26];
	fma.rn.f32 	%f21, %f19, %f20, %f18;
	ld.global.f32 	%f22, [%rd66+-8];
	ld.global.f32 	%f23, [%rd27];
	fma.rn.f32 	%f24, %f22, %f23, %f21;
	ld.global.f32 	%f25, [%rd66+-4];
	ld.global.f32 	%f26, [%rd28];
	fma.rn.f32 	%f27, %f25, %f26, %f24;
	ld.global.f32 	%f28, [%rd66];
	ld.global.f32 	%f29, [%rd29];
	fma.rn.f32 	%f30, %f28, %f29, %f27;
	ld.global.f32 	%f31, [%rd66+4];
	ld.global.f32 	%f32, [%rd30];
	fma.rn.f32 	%f33, %f31, %f32, %f30;
	ld.global.f32 	%f34, [%rd66+8];
	ld.global.f32 	%f35, [%rd31];
	fma.rn.f32 	%f36, %f34, %f35, %f33;
	ld.global.f32 	%f37, [%rd66+12];
	ld.global.f32 	%f38, [%rd32];
	fma.rn.f32 	%f66, %f37, %f38, %f36;
	add.s32 	%r36, %r36, 8;
	add.s32 	%r35, %r35, %r7;
	add.s64 	%rd66, %rd66, 32;
	setp.ne.s32 	%p3, %r36, 0;
	@%p3 bra 	$L__BB0_3;
$L__BB0_4:
	setp.eq.s32 	%p4, %r4, 0;
	@%p4 bra 	$L__BB0_12;
	and.b32  	%r13, %r18, 3;
	setp.lt.u32 	%p5, %r4, 4;
	@%p5 bra 	$L__BB0_7;
	add.s32 	%r27, %r38, %r3;
	mul.wide.u32 	%rd34, %r27, 4;
	add.s64 	%rd35, %rd2, %rd34;
	ld.global.f32 	%f40, [%rd35];
	mad.lo.s32 	%r28, %r38, %r18, %r2;
	mul.wide.s32 	%rd36, %r28, 4;
	add.s64 	%rd37, %rd1, %rd36;
	ld.global.f32 	%f41, [%rd37];
	fma.rn.f32 	%f42, %f40, %f41, %f66;
	cvt.u64.u32 	%rd38, %r3;
	cvt.u64.u32 	%rd39, %r38;
	add.s64 	%rd40, %rd39, %rd38;
	shl.b64 	%rd41, %rd40, 2;
	add.s64 	%rd42, %rd2, %rd41;
	ld.global.f32 	%f43, [%rd42+4];
	mul.wide.s32 	%rd43, %r18, 4;
	add.s64 	%rd44, %rd37, %rd43;
	ld.global.f32 	%f44, [%rd44];
	fma.rn.f32 	%f45, %f43, %f44, %f42;
	ld.global.f32 	%f46, [%rd42+8];
	add.s64 	%rd45, %rd44, %rd43;
	ld.global.f32 	%f47, [%rd45];
	fma.rn.f32 	%f48, %f46, %f47, %f45;
	ld.global.f32 	%f49, [%rd42+12];
	add.s64 	%rd46, %rd45, %rd43;
	ld.global.f32 	%f50, [%rd46];
	fma.rn.f32 	%f66, %f49, %f50, %f48;
	add.s32 	%r38, %r38, 4;
$L__BB0_7:
	setp.eq.s32 	%p6, %r13, 0;
	@%p6 bra 	$L__BB0_12;
	setp.eq.s32 	%p7, %r13, 1;
	@%p7 bra 	$L__BB0_10;
	add.s32 	%r29, %r38, %r3;
	mul.wide.u32 	%rd47, %r29, 4;
	add.s64 	%rd48, %rd2, %rd47;
	ld.global.f32 	%f52, [%rd48];
	mad.lo.s32 	%r30, %r38, %r18, %r2;
	mul.wide.s32 	%rd49, %r30, 4;
	add.s64 	%rd50, %rd1, %rd49;
	ld.global.f32 	%f53, [%rd50];
	fma.rn.f32 	%f54, %f52, %f53, %f66;
	cvt.u64.u32 	%rd51, %r3;
	cvt.u64.u32 	%rd52, %r38;
	add.s64 	%rd53, %rd52, %rd51;
	shl.b64 	%rd54, %rd53, 2;
	add.s64 	%rd55, %rd2, %rd54;
	ld.global.f32 	%f55, [%rd55+4];
	mul.wide.s32 	%rd56, %r18, 4;
	add.s64 	%rd57, %rd50, %rd56;
	ld.global.f32 	%f56, [%rd57];
	fma.rn.f32 	%f66, %f55, %f56, %f54;
	add.s32 	%r38, %r38, 2;
$L__BB0_10:
	and.b32  	%r31, %r18, 1;
	setp.eq.b32 	%p8, %r31, 1;
	not.pred 	%p9, %p8;
	@%p9 bra 	$L__BB0_12;
	add.s32 	%r32, %r38, %r3;
	mul.wide.u32 	%rd58, %r32, 4;
	add.s64 	%rd59, %rd2, %rd58;
	ld.global.f32 	%f57, [%rd59];
	mad.lo.s32 	%r33, %r38, %r18, %r2;
	mul.wide.s32 	%rd60, %r33, 4;
	add.s64 	%rd61, %rd1, %rd60;
	ld.global.f32 	%f58, [%rd61];
	fma.rn.f32 	%f66, %f57, %f58, %f66;
$L__BB0_12:
	ld.param.u64 	%rd65, [_Z14matrixMulBasicPfS_S_i_param_2];
	add.s32 	%r34, %r3, %r2;
	cvta.to.global.u64 	%rd62, %rd65;
	mul.wide.s32 	%rd63, %r34, 4;
	add.s64 	%rd64, %rd62, %rd63;
	st.global.f32 	[%rd64], %f66;
$L__BB0_13:
	ret;

}
	// .globl	_Z14matrixMulTiledPfS_S_i
.visible .entry _Z14matrixMulTiledPfS_S_i(
	.param .u64 .ptr .align 1 _Z14matrixMulTiledPfS_S_i_param_0,
	.param .u64 .ptr .align 1 _Z14matrixMulTiledPfS_S_i_param_1,
	.param .u64 .ptr .align 1 _Z14matrixMulTiledPfS_S_i_param_2,
	.param .u32 _Z14matrixMulTiledPfS_S_i_param_3
)
{
	.reg .pred 	%p<8>;
	.reg .b32 	%r<43>;
	.reg .b32 	%f<111>;
	.reg .b64 	%rd<13>;
	// demoted variable
	.shared .align 4 .b8 _ZZ14matrixMulTiledPfS_S_iE5tileA[4096];
	// demoted variable
	.shared .align 4 .b8 _ZZ14matrixMulTiledPfS_S_iE5tileB[4096];
	ld.param.u64 	%rd4, [_Z14matrixMulTiledPfS_S_i_param_0];
	ld.param.u64 	%rd5, [_Z14matrixMulTiledPfS_S_i_param_1];
	ld.param.u64 	%rd6, [_Z14matrixMulTiledPfS_S_i_param_2];
	ld.param.u32 	%r24, [_Z14matrixMulTiledPfS_S_i_param_3];
	mov.u32 	%r25, %ctaid.y;
	shl.b32 	%r26, %r25, 5;
	mov.u32 	%r40, %tid.y;
	add.s32 	%r2, %r26, %r40;
	mov.u32 	%r27, %ctaid.x;
	shl.b32 	%r3, %r27, 5;
	mov.u32 	%r38, %tid.x;
	add.s32 	%r5, %r3, %r38;
	setp.lt.s32 	%p1, %r24, 1;
	mov.f32 	%f110, 0f00000000;
	@%p1 bra 	$L__BB1_7;
	add.s32 	%r28, %r24, 31;
	shr.u32 	%r29, %r28, 5;
	shl.b32 	%r30, %r40, 7;
	mov.u32 	%r31, _ZZ14matrixMulTiledPfS_S_iE5tileA;
	add.s32 	%r6, %r31, %r30;
	shl.b32 	%r32, %r38, 2;
	add.s32 	%r7, %r6, %r32;
	mov.u32 	%r33, _ZZ14matrixMulTiledPfS_S_iE5tileB;
	add.s32 	%r9, %r33, %r32;
	add.s32 	%r8, %r9, %r30;
	neg.s32 	%r42, %r29;
	mad.lo.s32 	%r34, %r40, %r24, %r38;
	add.s32 	%r41, %r34, %r3;
	shl.b32 	%r12, %r24, 5;
	mad.lo.s32 	%r39, %r24, %r2, %r38;
	cvta.to.global.u64 	%rd1, %rd4;
	cvta.to.global.u64 	%rd2, %rd5;
	mov.f32 	%f110, 0f00000000;
$L__BB1_2:
	setp.ge.u32 	%p2, %r2, %r24;
	mul.wide.s32 	%rd7, %r39, 4;
	add.s64 	%rd3, %rd1, %rd7;
	setp.ge.s32 	%p3, %r38, %r24;
	mov.f32 	%f108, 0f00000000;
	or.pred  	%p4, %p2, %p3;
	@%p4 bra 	$L__BB1_4;
	ld.global.f32 	%f108, [%rd3];
$L__BB1_4:
	st.shared.f32 	[%r7], %f108;
	mov.f32 	%f109, 0f00000000;
	max.s32 	%r35, %r5, %r40;
	setp.ge.s32 	%p5, %r35, %r24;
	@%p5 bra 	$L__BB1_6;
	mul.wide.s32 	%rd8, %r41, 4;
	add.s64 	%rd9, %rd2, %rd8;
	ld.global.f32 	%f109, [%rd9];
$L__BB1_6:
	st.shared.f32 	[%r8], %f109;
	bar.sync 	0;
	ld.shared.f32 	%f12, [%r6];
	ld.shared.f32 	%f13, [%r9];
	fma.rn.f32 	%f14, %f12, %f13, %f110;
	ld.shared.f32 	%f15, [%r6+4];
	ld.shared.f32 	%f16, [%r9+128];
	fma.rn.f32 	%f17, %f15, %f16, %f14;
	ld.shared.f32 	%f18, [%r6+8];
	ld.shared.f32 	%f19, [%r9+256];
	fma.rn.f32 	%f20, %f18, %f19, %f17;
	ld.shared.f32 	%f21, [%r6+12];
	ld.shared.f32 	%f22, [%r9+384];
	fma.rn.f32 	%f23, %f21, %f22, %f20;
	ld.shared.f32 	%f24, [%r6+16];
	ld.shared.f32 	%f25, [%r9+512];
	fma.rn.f32 	%f26, %f24, %f25, %f23;
	ld.shared.f32 	%f27, [%r6+20];
	ld.shared.f32 	%f28, [%r9+640];
	fma.rn.f32 	%f29, %f27, %f28, %f26;
	ld.shared.f32 	%f30, [%r6+24];
	ld.shared.f32 	%f31, [%r9+768];
	fma.rn.f32 	%f32, %f30, %f31, %f29;
	ld.shared.f32 	%f33, [%r6+28];
	ld.shared.f32 	%f34, [%r9+896];
	fma.rn.f32 	%f35, %f33, %f34, %f32;
	ld.shared.f32 	%f36, [%r6+32];
	ld.shared.f32 	%f37, [%r9+1024];
	fma.rn.f32 	%f38, %f36, %f37, %f35;
	ld.shared.f32 	%f39, [%r6+36];
	ld.shared.f32 	%f40, [%r9+1152];
	fma.rn.f32 	%f41, %f39, %f40, %f38;
	ld.shared.f32 	%f42, [%r6+40];
	ld.shared.f32 	%f43, [%r9+1280];
	fma.rn.f32 	%f44, %f42, %f43, %f41;
	ld.shared.f32 	%f45, [%r6+44];
	ld.shared.f32 	%f46, [%r9+1408];
	fma.rn.f32 	%f47, %f45, %f46, %f44;
	ld.shared.f32 	%f48, [%r6+48];
	ld.shared.f32 	%f49, [%r9+1536];
	fma.rn.f32 	%f50, %f48, %f49, %f47;
	ld.shared.f32 	%f51, [%r6+52];
	ld.shared.f32 	%f52, [%r9+1664];
	fma.rn.f32 	%f53, %f51, %f52, %f50;
	ld.shared.f32 	%f54, [%r6+56];
	ld.shared.f32 	%f55, [%r9+1792];
	fma.rn.f32 	%f56, %f54, %f55, %f53;
	ld.shared.f32 	%f57, [%r6+60];
	ld.shared.f32 	%f58, [%r9+1920];
	fma.rn.f32 	%f59, %f57, %f58, %f56;
	ld.shared.f32 	%f60, [%r6+64];
	ld.shared.f32 	%f61, [%r9+2048];
	fma.rn.f32 	%f62, %f60, %f61, %f59;
	ld.shared.f32 	%f63, [%r6+68];
	ld.shared.f32 	%f64, [%r9+2176];
	fma.rn.f32 	%f65, %f63, %f64, %f62;
	ld.shared.f32 	%f66, [%r6+72];
	ld.shared.f32 	%f67, [%r9+2304];
	fma.rn.f32 	%f68, %f66, %f67, %f65;
	ld.shared.f32 	%f69, [%r6+76];
	ld.shared.f32 	%f70, [%r9+2432];
	fma.rn.f32 	%f71, %f69, %f70, %f68;
	ld.shared.f32 	%f72, [%r6+80];
	ld.shared.f32 	%f73, [%r9+2560];
	fma.rn.f32 	%f74, %f72, %f73, %f71;
	ld.shared.f32 	%f75, [%r6+84];
	ld.shared.f32 	%f76, [%r9+2688];
	fma.rn.f32 	%f77, %f75, %f76, %f74;
	ld.shared.f32 	%f78, [%r6+88];
	ld.shared.f32 	%f79, [%r9+2816];
	fma.rn.f32 	%f80, %f78, %f79, %f77;
	ld.shared.f32 	%f81, [%r6+92];
	ld.shared.f32 	%f82, [%r9+2944];
	fma.rn.f32 	%f83, %f81, %f82, %f80;
	ld.shared.f32 	%f84, [%r6+96];
	ld.shared.f32 	%f85, [%r9+3072];
	fma.rn.f32 	%f86, %f84, %f85, %f83;
	ld.shared.f32 	%f87, [%r6+100];
	ld.shared.f32 	%f88, [%r9+3200];
	fma.rn.f32 	%f89, %f87, %f88, %f86;
	ld.shared.f32 	%f90, [%r6+104];
	ld.shared.f32 	%f91, [%r9+3328];
	fma.rn.f32 	%f92, %f90, %f91, %f89;
	ld.shared.f32 	%f93, [%r6+108];
	ld.shared.f32 	%f94, [%r9+3456];
	fma.rn.f32 	%f95, %f93, %f94, %f92;
	ld.shared.f32 	%f96, [%r6+112];
	ld.shared.f32 	%f97, [%r9+3584];
	fma.rn.f32 	%f98, %f96, %f97, %f95;
	ld.shared.f32 	%f99, [%r6+116];
	ld.shared.f32 	%f100, [%r9+3712];
	fma.rn.f32 	%f101, %f99, %f100, %f98;
	ld.shared.f32 	%f102, [%r6+120];
	ld.shared.f32 	%f103, [%r9+3840];
	fma.rn.f32 	%f104, %f102, %f103, %f101;
	ld.shared.f32 	%f105, [%r6+124];
	ld.shared.f32 	%f106, [%r9+3968];
	fma.rn.f32 	%f110, %f105, %f106, %f104;
	bar.sync 	0;
	add.s32 	%r42, %r42, 1;
	setp.ne.s32 	%p6, %r42, 0;
	add.s32 	%r41, %r41, %r12;
	add.s32 	%r40, %r40, 32;
	add.s32 	%r39, %r39, 32;
	add.s32 	%r38, %r38, 32;
	@%p6 bra 	$L__BB1_2;
$L__BB1_7:
	max.s32 	%r36, %r2, %r5;
	setp.ge.s32 	%p7, %r36, %r24;
	@%p7 bra 	$L__BB1_9;
	mad.lo.s32 	%r37, %r24, %r2, %r5;
	cvta.to.global.u64 	%rd10, %rd6;
	mul.wide.s32 	%rd11, %r37, 4;
	add.s64 	%rd12, %rd10, %rd11;
	st.global.f32 	[%rd12], %f110;
$L__BB1_9:
	ret;

}
	// .globl	_Z18matrixMulCoalescedPfS_S_i
.visible .entry _Z18matrixMulCoalescedPfS_S_i(
	.param .u64 .ptr .align 1 _Z18matrixMulCoalescedPfS_S_i_param_0,
	.param .u64 .ptr .align 1 _Z18matrixMulCoalescedPfS_S_i_param_1,
	.param .u64 .ptr .align 1 _Z18matrixMulCoalescedPfS_S_i_param_2,
	.param .u32 _Z18matrixMulCoalescedPfS_S_i_param_3
)
{
	.reg .pred 	%p<8>;
	.reg .b32 	%r<43>;
	.reg .b32 	%f<111>;
	.reg .b64 	%rd<13>;
	// demoted variable
	.shared .align 4 .b8 _ZZ18matrixMulCoalescedPfS_S_iE5tileA[4096];
	// demoted variable
	.shared .align 4 .b8 _ZZ18matrixMulCoalescedPfS_S_iE5tileB[4096];
	ld.param.u64 	%rd4, [_Z18matrixMulCoalescedPfS_S_i_param_0];
	ld.param.u64 	%rd5, [_Z18matrixMulCoalescedPfS_S_i_param_1];
	ld.param.u64 	%rd6, [_Z18matrixMulCoalescedPfS_S_i_param_2];
	ld.param.u32 	%r24, [_Z18matrixMulCoalescedPfS_S_i_param_3];
	mov.u32 	%r25, %ctaid.y;
	shl.b32 	%r26, %r25, 5;
	mov.u32 	%r40, %tid.y;
	add.s32 	%r2, %r26, %r40;
	mov.u32 	%r27, %ctaid.x;
	shl.b32 	%r3, %r27, 5;
	mov.u32 	%r38, %tid.x;
	add.s32 	%r5, %r3, %r38;
	setp.lt.s32 	%p1, %r24, 1;
	mov.f32 	%f110, 0f00000000;
	@%p1 bra 	$L__BB2_7;
	add.s32 	%r28, %r24, 31;
	shr.u32 	%r29, %r28, 5;
	shl.b32 	%r30, %r40, 7;
	mov.u32 	%r31, _ZZ18matrixMulCoalescedPfS_S_iE5tileA;
	add.s32 	%r6, %r31, %r30;
	shl.b32 	%r32, %r38, 2;
	add.s32 	%r7, %r6, %r32;
	mov.u32 	%r33, _ZZ18matrixMulCoalescedPfS_S_iE5tileB;
	add.s32 	%r9, %r33, %r32;
	add.s32 	%r8, %r9, %r30;
	neg.s32 	%r42, %r29;
	mad.lo.s32 	%r34, %r40, %r24, %r38;
	add.s32 	%r41, %r34, %r3;
	shl.b32 	%r12, %r24, 5;
	mad.lo.s32 	%r39, %r24, %r2, %r38;
	cvta.to.global.u64 	%rd1, %rd4;
	cvta.to.global.u64 	%rd2, %rd5;
	mov.f32 	%f110, 0f00000000;
$L__BB2_2:
	setp.ge.u32 	%p2, %r2, %r24;
	mul.wide.s32 	%rd7, %r39, 4;
	add.s64 	%rd3, %rd1, %rd7;
	setp.ge.s32 	%p3, %r38, %r24;
	mov.f32 	%f108, 0f00000000;
	or.pred  	%p4, %p2, %p3;
	@%p4 bra 	$L__BB2_4;
	ld.global.f32 	%f108, [%rd3];
$L__BB2_4:
	st.shared.f32 	[%r7], %f108;
	mov.f32 	%f109, 0f00000000;
	max.s32 	%r35, %r5, %r40;
	setp.ge.s32 	%p5, %r35, %r24;
	@%p5 bra 	$L__BB2_6;
	mul.wide.s32 	%rd8, %r41, 4;
	add.s64 	%rd9, %rd2, %rd8;
	ld.global.f32 	%f109, [%rd9];
$L__BB2_6:
	st.shared.f32 	[%r8], %f109;
	bar.sync 	0;
	ld.shared.f32 	%f12, [%r6];
	ld.shared.f32 	%f13, [%r9];
	fma.rn.f32 	%f14, %f12, %f13, %f110;
	ld.shared.f32 	%f15, [%r6+4];
	ld.shared.f32 	%f16, [%r9+128];
	fma.rn.f32 	%f17, %f15, %f16, %f14;
	ld.shared.f32 	%f18, [%r6+8];
	ld.shared.f32 	%f19, [%r9+256];
	fma.rn.f32 	%f20, %f18, %f19, %f17;
	ld.shared.f32 	%f21, [%r6+12];
	ld.shared.f32 	%f22, [%r9+384];
	fma.rn.f32 	%f23, %f21, %f22, %f20;
	ld.shared.f32 	%f24, [%r6+16];
	ld.shared.f32 	%f25, [%r9+512];
	fma.rn.f32 	%f26, %f24, %f25, %f23;
	ld.shared.f32 	%f27, [%r6+20];
	ld.shared.f32 	%f28, [%r9+640];
	fma.rn.f32 	%f29, %f27, %f28, %f26;
	ld.shared.f32 	%f30, [%r6+24];
	ld.shared.f32 	%f31, [%r9+768];
	fma.rn.f32 	%f32, %f30, %f31, %f29;
	ld.shared.f32 	%f33, [%r6+28];
	ld.shared.f32 	%f34, [%r9+896];
	fma.rn.f32 	%f35, %f33, %f34, %f32;
	ld.shared.f32 	%f36, [%r6+32];
	ld.shared.f32 	%f37, [%r9+1024];
	fma.rn.f32 	%f38, %f36, %f37, %f35;
	ld.shared.f32 	%f39, [%r6+36];
	ld.shared.f32 	%f40, [%r9+1152];
	fma.rn.f32 	%f41, %f39, %f40, %f38;
	ld.shared.f32 	%f42, [%r6+40];
	ld.shared.f32 	%f43, [%r9+1280];
	fma.rn.f32 	%f44, %f42, %f43, %f41;
	ld.shared.f32 	%f45, [%r6+44];
	ld.shared.f32 	%f46, [%r9+1408];
	fma.rn.f32 	%f47, %f45, %f46, %f44;
	ld.shared.f32 	%f48, [%r6+48];
	ld.shared.f32 	%f49, [%r9+1536];
	fma.rn.f32 	%f50, %f48, %f49, %f47;
	ld.shared.f32 	%f51, [%r6+52];
	ld.shared.f32 	%f52, [%r9+1664];
	fma.rn.f32 	%f53, %f51, %f52, %f50;
	ld.shared.f32 	%f54, [%r6+56];
	ld.shared.f32 	%f55, [%r9+1792];
	fma.rn.f32 	%f56, %f54, %f55, %f53;
	ld.shared.f32 	%f57, [%r6+60];
	ld.shared.f32 	%f58, [%r9+1920];
	fma.rn.f32 	%f59, %f57, %f58, %f56;
	ld.shared.f32 	%f60, [%r6+64];
	ld.shared.f32 	%f61, [%r9+2048];
	fma.rn.f32 	%f62, %f60, %f61, %f59;
	ld.shared.f32 	%f63, [%r6+68];
	ld.shared.f32 	%f64, [%r9+2176];
	fma.rn.f32 	%f65, %f63, %f64, %f62;
	ld.shared.f32 	%f66, [%r6+72];
	ld.shared.f32 	%f67, [%r9+2304];
	fma.rn.f32 	%f68, %f66, %f67, %f65;
	ld.shared.f32 	%f69, [%r6+76];
	ld.shared.f32 	%f70, [%r9+2432];
	fma.rn.f32 	%f71, %f69, %f70, %f68;
	ld.shared.f32 	%f72, [%r6+80];
	ld.shared.f32 	%f73, [%r9+2560];
	fma.rn.f32 	%f74, %f72, %f73, %f71;
	ld.shared.f32 	%f75, [%r6+84];
	ld.shared.f32 	%f76, [%r9+2688];
	fma.rn.f32 	%f77, %f75, %f76, %f74;
	ld.shared.f32 	%f78, [%r6+88];
	ld.shared.f32 	%f79, [%r9+2816];
	fma.rn.f32 	%f80, %f78, %f79, %f77;
	ld.shared.f32 	%f81, [%r6+92];
	ld.shared.f32 	%f82, [%r9+2944];
	fma.rn.f32 	%f83, %f81, %f82, %f80;
	ld.shared.f32 	%f84, [%r6+96];
	ld.shared.f32 	%f85, [%r9+3072];
	fma.rn.f32 	%f86, %f84, %f85, %f83;
	ld.shared.f32 	%f87, [%r6+100];
	ld.shared.f32 	%f88, [%r9+3200];
	fma.rn.f32 	%f89, %f87, %f88, %f86;
	ld.shared.f32 	%f90, [%r6+104];
	ld.shared.f32 	%f91, [%r9+3328];
	fma.rn.f32 	%f92, %f90, %f91, %f89;
	ld.shared.f32 	%f93, [%r6+108];
	ld.shared.f32 	%f94, [%r9+3456];
	fma.rn.f32 	%f95, %f93, %f94, %f92;
	ld.shared.f32 	%f96, [%r6+112];
	ld.shared.f32 	%f97, [%r9+3584];
	fma.rn.f32 	%f98, %f96, %f97, %f95;
	ld.shared.f32 	%f99, [%r6+116];
	ld.shared.f32 	%f100, [%r9+3712];
	fma.rn.f32 	%f101, %f99, %f100, %f98;
	ld.shared.f32 	%f102, [%r6+120];
	ld.shared.f32 	%f103, [%r9+3840];
	fma.rn.f32 	%f104, %f102, %f103, %f101;
	ld.shared.f32 	%f105, [%r6+124];
	ld.shared.f32 	%f106, [%r9+3968];
	fma.rn.f32 	%f110, %f105, %f106, %f104;
	bar.sync 	0;
	add.s32 	%r42, %r42, 1;
	setp.ne.s32 	%p6, %r42, 0;
	add.s32 	%r41, %r41, %r12;
	add.s32 	%r40, %r40, 32;
	add.s32 	%r39, %r39, 32;
	add.s32 	%r38, %r38, 32;
	@%p6 bra 	$L__BB2_2;
$L__BB2_7:
	max.s32 	%r36, %r2, %r5;
	setp.ge.s32 	%p7, %r36, %r24;
	@%p7 bra 	$L__BB2_9;
	mad.lo.s32 	%r37, %r24, %r2, %r5;
	cvta.to.global.u64 	%rd10, %rd6;
	mul.wide.s32 	%rd11, %r37, 4;
	add.s64 	%rd12, %rd10, %rd11;
	st.global.f32 	[%rd12], %f110;
$L__BB2_9:
	ret;

}


// ===== COMPILED SASS (sm_100) =====

	.target	sm_100

	.elftype	@"ET_EXEC"


//--------------------- .note.nv.tkinfo           --------------------------
	.section	.note.nv.tkinfo,"",@"SHT_NOTE"
	.sectionflags	@"SHF_NOTE_NV_TKINFO"
	.tkinfo
        /*0018*/ 	.word	0x00000002
        /*0030*/ 	.string	""
        /*0030*/ 	.string	"ptxas"
        /*0030*/ 	.string	"Cuda compilation tools, release 13.0, V13.0.88"
        /*0030*/ 	.string	"Build cuda_13.0.r13.0/compiler.36424714_0"
        /*0030*/ 	.string	"-arch sm_100 -m 64 "



//--------------------- .note.nv.cuinfo           --------------------------
	.section	.note.nv.cuinfo,"",@"SHT_NOTE"
	.sectionflags	@"SHF_NOTE_NV_CUINFO"
        /*0018*/ 	.short	0x0002
        /*001a*/ 	.short	0x0064
        /*001c*/ 	.short	0x0082
	.zero		2


//--------------------- .nv.info                  --------------------------
	.section	.nv.info,"",@"SHT_CUDA_INFO"
	.align	4


	//----- nvinfo : EIATTR_REGCOUNT
	.align		4
        /*0000*/ 	.byte	0x04, 0x2f
        /*0002*/ 	.short	(.L_1 - .L_0)
	.align		4
.L_0:
        /*0004*/ 	.word	index@(_Z14matrixMulBasicPfS_S_i)
        /*0008*/ 	.word	0x0000001e


	//----- nvinfo : EIATTR_FRAME_SIZE
	.align		4
.L_1:
        /*000c*/ 	.byte	0x04, 0x11
        /*000e*/ 	.short	(.L_3 - .L_2)
	.align		4
.L_2:
        /*0010*/ 	.word	index@(_Z14matrixMulBasicPfS_S_i)
        /*0014*/ 	.word	0x00000000


	//----- nvinfo : EIATTR_REGCOUNT
	.align		4
.L_3:
        /*0018*/ 	.byte	0x04, 0x2f
        /*001a*/ 	.short	(.L_5 - .L_4)
	.align		4
.L_4:
        /*001c*/ 	.word	index@(_Z14matrixMulTiledPfS_S_i)
        /*0020*/ 	.word	0x00000020


	//----- nvinfo : EIATTR_FRAME_SIZE
	.align		4
.L_5:
        /*0024*/ 	.byte	0x04, 0x11
        /*0026*/ 	.short	(.L_7 - .L_6)
	.align		4
.L_6:
        /*0028*/ 	.word	index@(_Z14matrixMulTiledPfS_S_i)
        /*002c*/ 	.word	0x00000000


	//----- nvinfo : EIATTR_REGCOUNT
	.align		4
.L_7:
        /*0030*/ 	.byte	0x04, 0x2f
        /*0032*/ 	.short	(.L_9 - .L_8)
	.align		4
.L_8:
        /*0034*/ 	.word	index@(_Z18matrixMulCoalescedPfS_S_i)
        /*0038*/ 	.word	0x00000020


	//----- nvinfo : EIATTR_FRAME_SIZE
	.align		4
.L_9:
        /*003c*/ 	.byte	0x04, 0x11
        /*003e*/ 	.short	(.L_11 - .L_10)
	.align		4
.L_10:
        /*0040*/ 	.word	index@(_Z18matrixMulCoalescedPfS_S_i)
        /*0044*/ 	.word	0x00000000


	//----- nvinfo : EIATTR_MIN_STACK_SIZE
	.align		4
.L_11:
        /*0048*/ 	.byte	0x04, 0x12
        /*004a*/ 	.short	(.L_13 - .L_12)
	.align		4
.L_12:
        /*004c*/ 	.word	index@(_Z18matrixMulCoalescedPfS_S_i)
        /*0050*/ 	.word	0x00000000


	//----- nvinfo : EIATTR_MIN_STACK_SIZE
	.align		4
.L_13:
        /*0054*/ 	.byte	0x04, 0x12
        /*0056*/ 	.short	(.L_15 - .L_14)
	.align		4
.L_14:
        /*0058*/ 	.word	index@(_Z14matrixMulTiledPfS_S_i)
        /*005c*/ 	.word	0x00000000


	//----- nvinfo : EIATTR_MIN_STACK_SIZE
	.align		4
.L_15:
        /*0060*/ 	.byte	0x04, 0x12
        /*0062*/ 	.short	(.L_17 - .L_16)
	.align		4
.L_16:
        /*0064*/ 	.word	index@(_Z14matrixMulBasicPfS_S_i)
        /*0068*/ 	.word	0x00000000
.L_17:


//--------------------- .nv.compat                --------------------------
	.section	.nv.compat,"",@"SHT_CUDA_COMPAT_INFO"
	.align	4
        /*0000*/ 	.byte	0x02, 0x09, 0x00, 0x00, 0x02, 0x02, 0x01, 0x00, 0x02, 0x05, 0x05, 0x00, 0x03, 0x07, 0x01, 0x01
        /*0010*/ 	.byte	0x02, 0x03, 0x00, 0x00, 0x02, 0x06, 0x01, 0x00, 0x04, 0x0b, 0x08, 0x00, 0x09, 0x00, 0x00, 0x00
        /*0020*/ 	.byte	0x00, 0x00, 0x00, 0x00


//--------------------- .nv.info._Z18matrixMulCoalescedPfS_S_i --------------------------
	.section	.nv.info._Z18matrixMulCoalescedPfS_S_i,"",@"SHT_CUDA_INFO"
	.sectionflags	@""
	.align	4


	//----- nvinfo : EIATTR_CUDA_API_VERSION
	.align		4
        /*0000*/ 	.byte	0x04, 0x37
        /*0002*/ 	.short	(.L_19 - .L_18)
.L_18:
        /*0004*/ 	.word	0x00000082


	//----- nvinfo : EIATTR_KPARAM_INFO
	.align		4
.L_19:
        /*0008*/ 	.byte	0x04, 0x17
        /*000a*/ 	.short	(.L_21 - .L_20)
.L_20:
        /*000c*/ 	.word	0x00000000
        /*0010*/ 	.short	0x0003
        /*0012*/ 	.short	0x0018
        /*0014*/ 	.byte	0x00, 0xf0, 0x11, 0x00


	//----- nvinfo : EIATTR_KPARAM_INFO
	.align		4
.L_21:
        /*0018*/ 	.byte	0x04, 0x17
        /*001a*/ 	.short	(.L_23 - .L_22)
.L_22:
        /*001c*/ 	.word	0x00000000
        /*0020*/ 	.short	0x0002
        /*0022*/ 	.short	0x0010
        /*0024*/ 	.byte	0x00, 0xf5, 0x21, 0x00


	//----- nvinfo : EIATTR_KPARAM_INFO
	.align		4
.L_23:
        /*0028*/ 	.byte	0x04, 0x17
        /*002a*/ 	.short	(.L_25 - .L_24)
.L_24:
        /*002c*/ 	.word	0x00000000
        /*0030*/ 	.short	0x0001
        /*0032*/ 	.short	0x0008
        /*0034*/ 	.byte	0x00, 0xf5, 0x21, 0x00


	//----- nvinfo : EIATTR_KPARAM_INFO
	.align		4
.L_25:
        /*0038*/ 	.byte	0x04, 0x17
        /*003a*/ 	.short	(.L_27 - .L_26)
.L_26:
        /*003c*/ 	.word	0x00000000
        /*0040*/ 	.short	0x0000
        /*0042*/ 	.short	0x0000
        /*0044*/ 	.byte	0x00, 0xf5, 0x21, 0x00


	//----- nvinfo : EIATTR_SPARSE_MMA_MASK
	.align		4
.L_27:
        /*0048*/ 	.byte	0x03, 0x50
        /*004a*/ 	.short	0x0000


	//----- nvinfo : EIATTR_MAXREG_COUNT
	.align		4
        /*004c*/ 	.byte	0x03, 0x1b
        /*004e*/ 	.short	0x00ff


	//----- nvinfo : EIATTR_NUM_BARRIERS
	.align		4
        /*0050*/ 	.byte	0x02, 0x4c
        /*0052*/ 	.byte	0x01
	.zero		1


	//----- nvinfo : EIATTR_MERCURY_ISA_VERSION
	.align		4
        /*0054*/ 	.byte	0x03, 0x5f
        /*0056*/ 	.short	0x0101


	//----- nvinfo : EIATTR_VRC_CTA_INIT_COUNT
	.align		4
        /*0058*/ 	.byte	0x02, 0x4a
	.zero		1
	.zero		1


	//----- nvinfo : EIATTR_EXIT_INSTR_OFFSETS
	.align		4
        /*005c*/ 	.byte	0x04, 0x1c
        /*005e*/ 	.short	(.L_29 - .L_28)


	//   ....[0]....
.L_28:
        /*0060*/ 	.word	0x00000800


	//   ....[1]....
        /*0064*/ 	.word	0x00000850


	//----- nvinfo : EIATTR_CBANK_PARAM_SIZE
	.align		4
.L_29:
        /*0068*/ 	.byte	0x03, 0x19
        /*006a*/ 	.short	0x001c


	//----- nvinfo : EIATTR_PARAM_CBANK
	.align		4
        /*006c*/ 	.byte	0x04, 0x0a
        /*006e*/ 	.short	(.L_31 - .L_30)
	.align		4
.L_30:
        /*0070*/ 	.word	index@(.nv.constant0._Z18matrixMulCoalescedPfS_S_i)
        /*0074*/ 	.short	0x0380
        /*0076*/ 	.short	0x001c


	//----- nvinfo : EIATTR_SW_WAR
	.align		4
.L_31:
        /*0078*/ 	.byte	0x04, 0x36
        /*007a*/ 	.short	(.L_33 - .L_32)
.L_32:
        /*007c*/ 	.word	0x00000008
.L_33:


//--------------------- .nv.info._Z14matrixMulTiledPfS_S_i --------------------------
	.section	.nv.info._Z14matrixMulTiledPfS_S_i,"",@"SHT_CUDA_INFO"
	.sectionflags	@""
	.align	4


	//----- nvinfo : EIATTR_CUDA_API_VERSION
	.align		4
        /*0000*/ 	.byte	0x04, 0x37
        /*0002*/ 	.short	(.L_35 - .L_34)
.L_34:
        /*0004*/ 	.word	0x00000082


	//----- nvinfo : EIATTR_KPARAM_INFO
	.align		4
.L_35:
        /*0008*/ 	.byte	0x04, 0x17
        /*000a*/ 	.short	(.L_37 - .L_36)
.L_36:
        /*000c*/ 	.word	0x00000000
        /*0010*/ 	.short	0x0003
        /*0012*/ 	.short	0x0018
        /*0014*/ 	.byte	0x00, 0xf0, 0x11, 0x00


	//----- nvinfo : EIATTR_KPARAM_INFO
	.align		4
.L_37:
        /*0018*/ 	.byte	0x04, 0x17
        /*001a*/ 	.short	(.L_39 - .L_38)
.L_38:
        /*001c*/ 	.word	0x00000000
        /*0020*/ 	.short	0x0002
        /*0022*/ 	.short	0x0010
        /*0024*/ 	.byte	0x00, 0xf5, 0x21, 0x00


	//----- nvinfo : EIATTR_KPARAM_INFO
	.align		4
.L_39:
        /*0028*/ 	.byte	0x04, 0x17
        /*002a*/ 	.short	(.L_41 - .L_40)
.L_40:
        /*002c*/ 	.word	0x00000000
        /*0030*/ 	.short	0x0001
        /*0032*/ 	.short	0x0008
        /*0034*/ 	.byte	0x00, 0xf5, 0x21, 0x00


	//----- nvinfo : EIATTR_KPARAM_INFO
	.align		4
.L_41:
        /*0038*/ 	.byte	0x04, 0x17
        /*003a*/ 	.short	(.L_43 - .L_42)
.L_42:
        /*003c*/ 	.word	0x00000000
        /*0040*/ 	.short	0x0000
        /*0042*/ 	.short	0x0000
        /*0044*/ 	.byte	0x00, 0xf5, 0x21, 0x00


	//----- nvinfo : EIATTR_SPARSE_MMA_MASK
	.align		4
.L_43:
        /*0048*/ 	.byte	0x03, 0x50
        /*004a*/ 	.short	0x0000


	//----- nvinfo : EIATTR_MAXREG_COUNT
	.align		4
        /*004c*/ 	.byte	0x03, 0x1b
        /*004e*/ 	.short	0x00ff


	//----- nvinfo : EIATTR_NUM_BARRIERS
	.align		4
        /*0050*/ 	.byte	0x02, 0x4c
        /*0052*/ 	.byte	0x01
	.zero		1


	//----- nvinfo : EIATTR_MERCURY_ISA_VERSION
	.align		4
        /*0054*/ 	.byte	0x03, 0x5f
        /*0056*/ 	.short	0x0101


	//----- nvinfo : EIATTR_VRC_CTA_INIT_COUNT
	.align		4
        /*0058*/ 	.byte	0x02, 0x4a
	.zero		1
	.zero		1


	//----- nvinfo : EIATTR_EXIT_INSTR_OFFSETS
	.align		4
        /*005c*/ 	.byte	0x04, 0x1c
        /*005e*/ 	.short	(.L_45 - .L_44)


	//   ....[0]....
.L_44:
        /*0060*/ 	.word	0x00000800


	//   ....[1]....
        /*0064*/ 	.word	0x00000850


	//----- nvinfo : EIATTR_CBANK_PARAM_SIZE
	.align		4
.L_45:
        /*0068*/ 	.byte	0x03, 0x19
        /*006a*/ 	.short	0x001c


	//----- nvinfo : EIATTR_PARAM_CBANK
	.align		4
        /*006c*/ 	.byte	0x04, 0x0a
        /*006e*/ 	.short	(.L_47 - .L_46)
	.align		4
.L_46:
        /*0070*/ 	.word	index@(.nv.constant0._Z14matrixMulTiledPfS_S_i)
        /*0074*/ 	.short	0x0380
        /*0076*/ 	.short	0x001c


	//----- nvinfo : EIATTR_SW_WAR
	.align		4
.L_47:
        /*0078*/ 	.byte	0x04, 0x36
        /*007a*/ 	.short	(.L_49 - .L_48)
.L_48:
        /*007c*/ 	.word	0x00000008
.L_49:


//--------------------- .nv.info._Z14matrixMulBasicPfS_S_i --------------------------
	.section	.nv.info._Z14matrixMulBasicPfS_S_i,"",@"SHT_CUDA_INFO"
	.sectionflags	@""
	.align	4


	//----- nvinfo : EIATTR_CUDA_API_VERSION
	.align		4
        /*0000*/ 	.byte	0x04, 0x37
        /*0002*/ 	.short	(.L_51 - .L_50)
.L_50:
        /*0004*/ 	.word	0x00000082


	//----- nvinfo : EIATTR_KPARAM_INFO
	.align		4
.L_51:
        /*0008*/ 	.byte	0x04, 0x17
        /*000a*/ 	.short	(.L_53 - .L_52)
.L_52:
        /*000c*/ 	.word	0x00000000
        /*0010*/ 	.short	0x0003
        /*0012*/ 	.short	0x0018
        /*0014*/ 	.byte	0x00, 0xf0, 0x11, 0x00


	//----- nvinfo : EIATTR_KPARAM_INFO
	.align		4
.L_53:
        /*0018*/ 	.byte	0x04, 0x17
        /*001a*/ 	.short	(.L_55 - .L_54)
.L_54:
        /*001c*/ 	.word	0x00000000
        /*0020*/ 	.short	0x0002
        /*0022*/ 	.short	0x0010
        /*0024*/ 	.byte	0x00, 0xf5, 0x21, 0x00


	//----- nvinfo : EIATTR_KPARAM_INFO
	.align		4
.L_55:
        /*0028*/ 	.byte	0x04, 0x17
        /*002a*/ 	.short	(.L_57 - .L_56)
.L_56:
        /*002c*/ 	.word	0x00000000
        /*0030*/ 	.short	0x0001
        /*0032*/ 	.short	0x0008
        /*0034*/ 	.byte	0x00, 0xf5, 0x21, 0x00


	//----- nvinfo : EIATTR_KPARAM_INFO
	.align		4
.L_57:
        /*0038*/ 	.byte	0x04, 0x17
        /*003a*/ 	.short	(.L_59 - .L_58)
.L_58:
        /*003c*/ 	.word	0x00000000
        /*0040*/ 	.short	0x0000
        /*0042*/ 	.short	0x0000
        /*0044*/ 	.byte	0x00, 0xf5, 0x21, 0x00


	//----- nvinfo : EIATTR_SPARSE_MMA_MASK
	.align		4
.L_59:
        /*0048*/ 	.byte	0x03, 0x50
        /*004a*/ 	.short	0x0000


	//----- nvinfo : EIATTR_MAXREG_COUNT
	.align		4
        /*004c*/ 	.byte	0x03, 0x1b
        /*004e*/ 	.short	0x00ff


	//----- nvinfo : EIATTR_MERCURY_ISA_VERSION
	.align		4
        /*0050*/ 	.byte	0x03, 0x5f
        /*0052*/ 	.short	0x0101


	//----- nvinfo : EIATTR_VRC_CTA_INIT_COUNT
	.align		4
        /*0054*/ 	.byte	0x02, 0x4a
	.zero		1
	.zero		1


	//----- nvinfo : EIATTR_EXIT_INSTR_OFFSETS
	.align		4
        /*0058*/ 	.byte	0x04, 0x1c
        /*005a*/ 	.short	(.L_61 - .L_60)


	//   ....[0]....
.L_60:
        /*005c*/ 	.word	0x000000c0


	//   ....[1]....
        /*0060*/ 	.word	0x00000a90


	//----- nvinfo : EIATTR_CBANK_PARAM_SIZE
	.align		4
.L_61:
        /*0064*/ 	.byte	0x03, 0x19
        /*0066*/ 	.short	0x001c


	//----- nvinfo : EIATTR_PARAM_CBANK
	.align		4
        /*0068*/ 	.byte	0x04, 0x0a
        /*006a*/ 	.short	(.L_63 - .L_62)
	.align		4
.L_62:
        /*006c*/ 	.word	index@(.nv.constant0._Z14matrixMulBasicPfS_S_i)
        /*0070*/ 	.short	0x0380
        /*0072*/ 	.short	0x001c


	//----- nvinfo : EIATTR_SW_WAR
	.align		4
.L_63:
        /*0074*/ 	.byte	0x04, 0x36
        /*0076*/ 	.short	(.L_65 - .L_64)
.L_64:
        /*0078*/ 	.word	0x00000008
.L_65:


//--------------------- .nv.callgraph             --------------------------
	.section	.nv.callgraph,"",@"SHT_CUDA_CALLGRAPH"
	.align	4
	.sectionentsize	8
	.align		4
        /*0000*/ 	.word	0x00000000
	.align		4
        /*0004*/ 	.word	0xffffffff
	.align		4
        /*0008*/ 	.word	0x00000000
	.align		4
        /*000c*/ 	.word	0xfffffffe
	.align		4
        /*0010*/ 	.word	0x00000000
	.align		4
        /*0014*/ 	.word	0xfffffffd
	.align		4
        /*0018*/ 	.word	0x00000000
	.align		4
        /*001c*/ 	.word	0xfffffffc


//--------------------- .text._Z18matrixMulCoalescedPfS_S_i --------------------------
	.section	.text._Z18matrixMulCoalescedPfS_S_i,"ax",@progbits
	.align	128
        .global         _Z18matrixMulCoalescedPfS_S_i
        .type           _Z18matrixMulCoalescedPfS_S_i,@function
        .size           _Z18matrixMulCoalescedPfS_S_i,(.L_x_11 - _Z18matrixMulCoalescedPfS_S_i)
        .other          _Z18matrixMulCoalescedPfS_S_i,@"STO_CUDA_ENTRY STV_DEFAULT"
_Z18matrixMulCoalescedPfS_S_i:
.text._Z18matrixMulCoalescedPfS_S_i:
[----:B------:R-:W-:Y:S01]  /*0000*/  LDC R1, c[0x0][0x37c] ;  /* 0x0000df00ff017b82 */ /* 0x000fe20000000800 */
[----:B------:R-:W0:Y:S01]  /*0010*/  LDCU UR4, c[0x0][0x398] ;  /* 0x00007300ff0477ac */ /* 0x000e220008000800 */
[----:B------:R-:W1:Y:S01]  /*0020*/  S2R R20, SR_CTAID.Y ;  /* 0x0000000000147919 */ /* 0x000e620000002600 */
[----:B------:R-:W-:Y:S01]  /*0030*/  HFMA2 R25, -RZ, RZ, 0, 0 ;  /* 0x00000000ff197431 */ /* 0x000fe200000001ff */
[----:B------:R-:W2:Y:S01]  /*0040*/  LDCU.64 UR8, c[0x0][0x358] ;  /* 0x00006b00ff0877ac */ /* 0x000ea20008000a00 */
[----:B------:R-:W1:Y:S01]  /*0050*/  S2R R18, SR_TID.Y ;  /* 0x0000000000127919 */ /* 0x000e620000002200 */
[----:B------:R-:W3:Y:S01]  /*0060*/  S2R R4, SR_CTAID.X ;  /* 0x0000000000047919 */ /* 0x000ee20000002500 */
[----:B------:R-:W3:Y:S01]  /*0070*/  S2R R19, SR_TID.X ;  /* 0x0000000000137919 */ /* 0x000ee20000002100 */
[----:B0-----:R-:W-:-:S04]  /*0080*/  MOV R6, UR4 ;  /* 0x0000000400067c02 */ /* 0x001fc80008000f00 */
[----:B------:R-:W-:Y:S02]  /*0090*/  ISETP.GE.AND P0, PT, R6, 0x1, PT ;  /* 0x000000010600780c */ /* 0x000fe40003f06270 */
[----:B-1----:R-:W-:Y:S02]  /*00a0*/  LEA R20, R20, R18, 0x5 ;  /* 0x0000001214147211 */ /* 0x002fe400078e28ff */
[----:B---3--:R-:W-:-:S09]  /*00b0*/  LEA R21, R4, R19, 0x5 ;  /* 0x0000001304157211 */ /* 0x008fd200078e28ff */
[----:B--2---:R-:W-:Y:S05]  /*00c0*/  @!P0 BRA `(.L_x_0) ;  /* 0x0000000400c48947 */ /* 0x004fea0003800000 */
[----:B------:R-:W0:Y:S01]  /*00d0*/  S2UR UR6, SR_CgaCtaId ;  /* 0x00000000000679c3 */ /* 0x000e220000008800 */
[----:B------:R-:W-:Y:S01]  /*00e0*/  UMOV UR4, 0x400 ;  /* 0x0000040000047882 */ /* 0x000fe20000000000 */
[----:B------:R-:W-:Y:S01]  /*00f0*/  IADD3 R2, PT, PT, R6, 0x1f, RZ ;  /* 0x0000001f06027810 */ /* 0x000fe20007ffe0ff */
[----:B------:R-:W-:Y:S01]  /*0100*/  UIADD3 UR5, UPT, UPT, UR4, 0x1000, URZ ;  /* 0x0000100004057890 */ /* 0x000fe2000fffe0ff */
[-CC-:B------:R-:W-:Y:S01]  /*0110*/  IMAD R17, R18, R6.reuse, R19.reuse ;  /* 0x0000000612117224 */ /* 0x180fe200078e0213 */
[----:B------:R-:W-:Y:S01]  /*0120*/  MOV R25, RZ ;  /* 0x000000ff00197202 */ /* 0x000fe20000000f00 */
[----:B------:R-:W-:Y:S01]  /*0130*/  IMAD R7, R20, R6, R19 ;  /* 0x0000000614077224 */ /* 0x000fe200078e0213 */
[----:B------:R-:W-:Y:S01]  /*0140*/  SHF.R.U32.HI R2, RZ, 0x5, R2 ;  /* 0x00000005ff027819 */ /* 0x000fe20000011602 */
[----:B------:R-:W1:Y:S01]  /*0150*/  LDC R0, c[0x0][0x398] ;  /* 0x0000e600ff007b82 */ /* 0x000e620000000800 */
[----:B------:R-:W-:Y:S02]  /*0160*/  LEA R17, R4, R17, 0x5 ;  /* 0x0000001104117211 */ /* 0x000fe400078e28ff */
[----:B------:R-:W-:-:S05]  /*0170*/  IADD3 R16, PT, PT, -R2, RZ, RZ ;  /* 0x000000ff02107210 */ /* 0x000fca0007ffe1ff */
[----:B------:R-:W2:Y:S01]  /*0180*/  LDC.64 R22, c[0x0][0x380] ;  /* 0x0000e000ff167b82 */ /* 0x000ea20000000a00 */
[----:B0-----:R-:W-:Y:S02]  /*0190*/  ULEA UR4, UR6, UR4, 0x18 ;  /* 0x0000000406047291 */ /* 0x001fe4000f8ec0ff */
[----:B------:R-:W-:-:S04]  /*01a0*/  ULEA UR5, UR6, UR5, 0x18 ;  /* 0x0000000506057291 */ /* 0x000fc8000f8ec0ff */
[C---:B------:R-:W-:Y:S02]  /*01b0*/  LEA R5, R18.reuse, UR4, 0x7 ;  /* 0x0000000412057c11 */ /* 0x040fe4000f8e38ff */
[C---:B------:R-:W-:Y:S02]  /*01c0*/  LEA R3, R19.reuse, UR5, 0x2 ;  /* 0x0000000513037c11 */ /* 0x040fe4000f8e10ff */
[----:B------:R-:W-:Y:S02]  /*01d0*/  LEA R4, R19, R5, 0x2 ;  /* 0x0000000513047211 */ /* 0x000fe400078e10ff */
[----:B------:R-:W-:-:S07]  /*01e0*/  LEA R2, R18, R3, 0x7 ;  /* 0x0000000312027211 */ /* 0x000fce00078e38ff */
.L_x_1:
[----:B-1----:R-:W-:Y:S01]  /*01f0*/  MOV R6, R0 ;  /* 0x0000000000067202 */ /* 0x002fe20000000f00 */
[----:B------:R-:W-:Y:S01]  /*0200*/  HFMA2 R29, -RZ, RZ, 0, 0 ;  /* 0x00000000ff1d7431 */ /* 0x000fe200000001ff */
[----:B------:R-:W-:Y:S02]  /*0210*/  VIMNMX R9, PT, PT, R21, R18, !PT ;  /* 0x0000001215097248 */ /* 0x000fe40007fe0100 */
[-C--:B------:R-:W-:Y:S02]  /*0220*/  ISETP.GE.AND P0, PT, R19, R6.reuse, PT ;  /* 0x000000061300720c */ /* 0x080fe40003f06270 */
[-C--:B------:R-:W-:Y:S01]  /*0230*/  ISETP.GE.AND P1, PT, R9, R6.reuse, PT ;  /* 0x000000060900720c */ /* 0x080fe20003f26270 */
[----:B--2---:R-:W-:Y:S01]  /*0240*/  IMAD.WIDE R8, R7, 0x4, R22 ;  /* 0x0000000407087825 */ /* 0x004fe200078e0216 */
[----:B------:R-:W-:Y:S02]  /*0250*/  ISETP.GE.U32.OR P0, PT, R20, R6, P0 ;  /* 0x000000061400720c */ /* 0x000fe40000706470 */
[----:B------:R-:W-:-:S09]  /*0260*/  MOV R24, RZ ;  /* 0x000000ff00187202 */ /* 0x000fd20000000f00 */
[----:B------:R-:W0:Y:S02]  /*0270*/  @!P1 LDC.64 R10, c[0x0][0x388] ;  /* 0x0000e200ff0a9b82 */ /* 0x000e240000000a00 */
[----:B------:R-:W2:Y:S01]  /*0280*/  @!P0 LDG.E R29, desc[UR8][R8.64] ;  /* 0x00000008081d8981 */ /* 0x000ea2000c1e1900 */
[----:B0-----:R-:W-:-:S05]  /*0290*/  @!P1 IMAD.WIDE R10, R17, 0x4, R10 ;  /* 0x00000004110a9825 */ /* 0x001fca00078e020a */
[----:B------:R-:W3:Y:S04]  /*02a0*/  @!P1 LDG.E R24, desc[UR8][R10.64] ;  /* 0x000000080a189981 */ /* 0x000ee8000c1e1900 */
[----:B--2---:R-:W-:Y:S04]  /*02b0*/  STS [R4], R29 ;  /* 0x0000001d04007388 */ /* 0x004fe80000000800 */
[----:B---3--:R-:W-:Y:S01]  /*02c0*/  STS [R2], R24 ;  /* 0x0000001802007388 */ /* 0x008fe20000000800 */
[----:B------:R-:W-:Y:S06]  /*02d0*/  BAR.SYNC.DEFER_BLOCKING 0x0 ;  /* 0x0000000000007b1d */ /* 0x000fec0000010000 */
[----:B------:R-:W-:Y:S04]  /*02e0*/  LDS R26, [R3] ;  /* 0x00000000031a7984 */ /* 0x000fe80000000800 */
[----:B------:R-:W0:Y:S04]  /*02f0*/  LDS.128 R12, [R5] ;  /* 0x00000000050c7984 */ /* 0x000e280000000c00 */
[----:B------:R-:W1:Y:S04]  /*0300*/  LDS R28, [R3+0x80] ;  /* 0x00008000031c7984 */ /* 0x000e680000000800 */
[----:B------:R-:W2:Y:S04]  /*0310*/  LDS R27, [R3+0x100] ;  /* 0x00010000031b7984 */ /* 0x000ea80000000800 */
[----:B------:R-:W-:Y:S04]  /*0320*/  LDS.128 R8, [R5+0x10] ;  /* 0x0000100005087984 */ /* 0x000fe80000000c00 */
[----:B------:R-:W-:Y:S01]  /*0330*/  LDS R24, [R3+0x280] ;  /* 0x0002800003187984 */ /* 0x000fe20000000800 */
[----:B0-----:R-:W-:-:S03]  /*0340*/  FFMA R26, R12, R26, R25 ;  /* 0x0000001a0c1a7223 */ /* 0x001fc60000000019 */
[----:B------:R-:W0:Y:S01]  /*0350*/  LDS R12, [R3+0x180] ;  /* 0x00018000030c7984 */ /* 0x000e220000000800 */
[----:B-1----:R-:W-:-:S03]  /*0360*/  FFMA R26, R28, R13, R26 ;  /* 0x0000000d1c1a7223 */ /* 0x002fc6000000001a */
[----:B------:R-:W1:Y:S01]  /*0370*/  LDS R13, [R3+0x200] ;  /* 0x00020000030d7984 */ /* 0x000e620000000800 */
[----:B--2---:R-:W-:-:S03]  /*0380*/  FFMA R27, R27, R14, R26 ;  /* 0x0000000e1b1b7223 */ /* 0x004fc6000000001a */
[----:B------:R-:W2:Y:S01]  /*0390*/  LDS R25, [R3+0x300] ;  /* 0x0003000003197984 */ /* 0x000ea20000000800 */
[----:B0-----:R-:W-:-:S03]  /*03a0*/  FFMA R15, R12, R15, R27 ;  /* 0x0000000f0c0f7223 */ /* 0x001fc6000000001b */
[----:B------:R-:W-:Y:S01]  /*03b0*/  LDS R27, [R3+0x400] ;  /* 0x00040000031b7984 */ /* 0x000fe20000000800 */
[----:B-1----:R-:W-:-:S03]  /*03c0*/  FFMA R13, R8, R13, R15 ;  /* 0x0000000d080d7223 */ /* 0x002fc6000000000f */
[----:B------:R-:W0:Y:S01]  /*03d0*/  LDS R8, [R3+0x380] ;  /* 0x0003800003087984 */ /* 0x000e220000000800 */
[----:B------:R-:W-:-:S03]  /*03e0*/  FFMA R26, R24, R9, R13 ;  /* 0x00000009181a7223 */ /* 0x000fc6000000000d */
[----:B------:R-:W1:Y:S04]  /*03f0*/  LDS.128 R12, [R5+0x20] ;  /* 0x00002000050c7984 */ /* 0x000e680000000c00 */
[----:B------:R-:W3:Y:S01]  /*0400*/  LDS R24, [R3+0x480] ;  /* 0x0004800003187984 */ /* 0x000ee20000000800 */
[----:B--2---:R-:W-:-:S03]  /*0410*/  FFMA R9, R25, R10, R26 ;  /* 0x0000000a19097223 */ /* 0x004fc6000000001a */
[----:B------:R-:W2:Y:S01]  /*0420*/  LDS R25, [R3+0x500] ;  /* 0x0005000003197984 */ /* 0x000ea20000000800 */
[----:B0-----:R-:W-:-:S04]  /*0430*/  FFMA R9, R8, R11, R9 ;  /* 0x0000000b08097223 */ /* 0x001fc80000000009 */
[----:B-1----:R-:W-:Y:S02]  /*0440*/  FFMA R9, R12, R27, R9 ;  /* 0x0000001b0c097223 */ /* 0x002fe40000000009 */
[----:B------:R-:W0:Y:S02]  /*0450*/  LDS R12, [R3+0x580] ;  /* 0x00058000030c7984 */ /* 0x000e240000000800 */
[----:B---3--:R-:W-:Y:S02]  /*0460*/  FFMA R26, R24, R13, R9 ;  /* 0x0000000d181a7223 */ /* 0x008fe40000000009 */
[----:B------:R-:W-:Y:S04]  /*0470*/  LDS R27, [R3+0x600] ;  /* 0x00060000031b7984 */ /* 0x000fe80000000800 */
        /* <DEDUP_REMOVED lines=36> */
[----:B------:R-:W1:Y:S01]  /*06c0*/  LDS.128 R8, [R5+0x70] ;  /* 0x0000700005087984 */ /* 0x000e620000000c00 */
[----:B--2---:R-:W-:-:S03]  /*06d0*/  FFMA R25, R25, R14, R24 ;  /* 0x0000000e19197223 */ /* 0x004fc60000000018 */
[----:B------:R-:W2:Y:S04]  /*06e0*/  LDS R27, [R3+0xe80] ;  /* 0x000e8000031b7984 */ /* 0x000ea80000000800 */
[----:B------:R-:W3:Y:S04]  /*06f0*/  LDS R24, [R3+0xf00] ;  /* 0x000f000003187984 */ /* 0x000ee80000000800 */
[----:B------:R-:W4:Y:S01]  /*0700*/  LDS R14, [R3+0xf80] ;  /* 0x000f8000030e7984 */ /* 0x000f220000000800 */
[----:B------:R-:W-:Y:S01]  /*0710*/  IADD3 R16, PT, PT, R16, 0x1, RZ ;  /* 0x0000000110107810 */ /* 0x000fe20007ffe0ff */
[----:B------:R-:W-:Y:S03]  /*0720*/  BAR.SYNC.DEFER_BLOCKING 0x0 ;  /* 0x0000000000007b1d */ /* 0x000fe60000010000 */
[----:B------:R-:W-:Y:S01]  /*0730*/  ISETP.NE.AND P0, PT, R16, RZ, PT ;  /* 0x000000ff1000720c */ /* 0x000fe20003f05270 */
[----:B0-----:R-:W-:-:S04]  /*0740*/  FFMA R15, R12, R15, R25 ;  /* 0x0000000f0c0f7223 */ /* 0x001fc80000000019 */
[----:B-1----:R-:W-:-:S04]  /*0750*/  FFMA R8, R8, R13, R15 ;  /* 0x0000000d08087223 */ /* 0x002fc8000000000f */
[----:B--2---:R-:W-:-:S04]  /*0760*/  FFMA R9, R27, R9, R8 ;  /* 0x000000091b097223 */ /* 0x004fc80000000008 */
[----:B---3--:R-:W-:Y:S01]  /*0770*/  FFMA R9, R24, R10, R9 ;  /* 0x0000000a18097223 */ /* 0x008fe20000000009 */
[----:B------:R-:W-:Y:S02]  /*0780*/  IADD3 R18, PT, PT, R18, 0x20, RZ ;  /* 0x0000002012127810 */ /* 0x000fe40007ffe0ff */
[----:B------:R-:W-:Y:S01]  /*0790*/  IADD3 R7, PT, PT, R7, 0x20, RZ ;  /* 0x0000002007077810 */ /* 0x000fe20007ffe0ff */
[----:B----4-:R-:W-:Y:S01]  /*07a0*/  FFMA R25, R14, R11, R9 ;  /* 0x0000000b0e197223 */ /* 0x010fe20000000009 */
[----:B------:R-:W-:Y:S02]  /*07b0*/  IADD3 R19, PT, PT, R19, 0x20, RZ ;  /* 0x0000002013137810 */ /* 0x000fe40007ffe0ff */
[----:B------:R-:W-:Y:S01]  /*07c0*/  LEA R17, R6, R17, 0x5 ;  /* 0x0000001106117211 */ /* 0x000fe200078e28ff */
[----:B------:R-:W-:Y:S06]  /*07d0*/  @P0 BRA `(.L_x_1) ;  /* 0xfffffff800840947 */ /* 0x000fec000383ffff */
.L_x_0:
[----:B------:R-:W-:-:S04]  /*07e0*/  VIMNMX R3, PT, PT, R20, R21, !PT ;  /* 0x0000001514037248 */ /* 0x000fc80007fe0100 */
[----:B------:R-:W-:-:S13]  /*07f0*/  ISETP.GE.AND P0, PT, R3, R6, PT ;  /* 0x000000060300720c */ /* 0x000fda0003f06270 */
[----:B------:R-:W-:Y:S05]  /*0800*/  @P0 EXIT ;  /* 0x000000000000094d */ /* 0x000fea0003800000 */
[----:B------:R-:W0:Y:S01]  /*0810*/  LDC.64 R2, c[0x0][0x390] ;  /* 0x0000e400ff027b82 */ /* 0x000e220000000a00 */
[----:B------:R-:W-:-:S04]  /*0820*/  IMAD R21, R20, R6, R21 ;  /* 0x0000000614157224 */ /* 0x000fc800078e0215 */
[----:B0-----:R-:W-:-:S05]  /*0830*/  IMAD.WIDE R2, R21, 0x4, R2 ;  /* 0x0000000415027825 */ /* 0x001fca00078e0202 */
[----:B------:R-:W-:Y:S01]  /*0840*/  STG.E desc[UR8][R2.64], R25 ;  /* 0x0000001902007986 */ /* 0x000fe2000c101908 */
[----:B------:R-:W-:Y:S05]  /*0850*/  EXIT ;  /* 0x000000000000794d */ /* 0x000fea0003800000 */
.L_x_2:
[----:B------:R-:W-:-:S00]  /*0860*/  BRA `(.L_x_2) ;  /* 0xfffffffc00fc7947 */ /* 0x000fc0000383ffff */
[----:B------:R-:W-:-:S00]  /*0870*/  NOP ;  /* 0x0000000000007918 */ /* 0x000fc00000000000 */
        /* <DEDUP_REMOVED lines=8> */
.L_x_11:


//--------------------- .text._Z14matrixMulTiledPfS_S_i --------------------------
	.section	.text._Z14matrixMulTiledPfS_S_i,"ax",@progbits
	.align	128
        .global         _Z14matrixMulTiledPfS_S_i
        .type           _Z14matrixMulTiledPfS_S_i,@function
        .size           _Z14matrixMulTiledPfS_S_i,(.L_x_12 - _Z14matrixMulTiledPfS_S_i)
        .other          _Z14matrixMulTiledPfS_S_i,@"STO_CUDA_ENTRY STV_DEFAULT"
_Z14matrixMulTiledPfS_S_i:
.text._Z14matrixMulTiledPfS_S_i:
        /* <DEDUP_REMOVED lines=31> */
.L_x_4:
        /* <DEDUP_REMOVED lines=95> */
.L_x_3:
        /* <DEDUP_REMOVED lines=8> */
.L_x_5:
        /* <DEDUP_REMOVED lines=10> */
.L_x_12:


//--------------------- .text._Z14matrixMulBasicPfS_S_i --------------------------
	.section	.text._Z14matrixMulBasicPfS_S_i,"ax",@progbits
	.align	128
        .global         _Z14matrixMulBasicPfS_S_i
        .type           _Z14matrixMulBasicPfS_S_i,@function
        .size           _Z14matrixMulBasicPfS_S_i,(.L_x_13 - _Z14matrixMulBasicPfS_S_i)
        .other          _Z14matrixMulBasicPfS_S_i,@"STO_CUDA_ENTRY STV_DEFAULT"
_Z14matrixMulBasicPfS_S_i:
.text._Z14matrixMulBasicPfS_S_i:
[----:B------:R-:W-:Y:S01]  /*0000*/  LDC R1, c[0x0][0x37c] ;  /* 0x0000df00ff017b82 */ /* 0x000fe20000000800 */
[----:B------:R-:W0:Y:S07]  /*0010*/  S2R R0, SR_TID.Y ;  /* 0x0000000000007919 */ /* 0x000e2e0000002200 */
[----:B------:R-:W0:Y:S01]  /*0020*/  S2UR UR4, SR_CTAID.Y ;  /* 0x00000000000479c3 */ /* 0x000e220000002600 */
[----:B------:R-:W1:Y:S01]  /*0030*/  LDCU UR20, c[0x0][0x398] ;  /* 0x00007300ff1477ac */ /* 0x000e620008000800 */
[----:B------:R-:W2:Y:S06]  /*0040*/  S2R R3, SR_TID.X ;  /* 0x0000000000037919 */ /* 0x000eac0000002100 */
[----:B------:R-:W0:Y:S08]  /*0050*/  LDC R13, c[0x0][0x364] ;  /* 0x0000d900ff0d7b82 */ /* 0x000e300000000800 */
[----:B------:R-:W2:Y:S08]  /*0060*/  S2UR UR5, SR_CTAID.X ;  /* 0x00000000000579c3 */ /* 0x000eb00000002500 */
[----:B------:R-:W2:Y:S01]  /*0070*/  LDC R2, c[0x0][0x360] ;  /* 0x0000d800ff027b82 */ /* 0x000ea20000000800 */
[----:B0-----:R-:W-:-:S02]  /*0080*/  IMAD R13, R13, UR4, R0 ;  /* 0x000000040d0d7c24 */ /* 0x001fc4000f8e0200 */
[----:B--2---:R-:W-:-:S05]  /*0090*/  IMAD R0, R2, UR5, R3 ;  /* 0x0000000502007c24 */ /* 0x004fca000f8e0203 */
[----:B------:R-:W-:-:S04]  /*00a0*/  VIMNMX R2, PT, PT, R13, R0, !PT ;  /* 0x000000000d027248 */ /* 0x000fc80007fe0100 */
[----:B-1----:R-:W-:-:S13]  /*00b0*/  ISETP.GE.AND P0, PT, R2, UR20, PT ;  /* 0x0000001402007c0c */ /* 0x002fda000bf06270 */
[----:B------:R-:W-:Y:S05]  /*00c0*/  @P0 EXIT ;  /* 0x000000000000094d */ /* 0x000fea0003800000 */
[----:B------:R-:W-:Y:S01]  /*00d0*/  UISETP.GE.U32.AND UP0, UPT, UR20, 0x8, UPT ;  /* 0x000000081400788c */ /* 0x000fe2000bf06070 */
[----:B------:R-:W-:Y:S02]  /*00e0*/  HFMA2 R12, -RZ, RZ, 0, 0 ;  /* 0x00000000ff0c7431 */ /* 0x000fe400000001ff */
[----:B------:R-:W-:Y:S01]  /*00f0*/  IMAD R13, R13, UR20, RZ ;  /* 0x000000140d0d7c24 */ /* 0x000fe2000f8e02ff */
[----:B------:R-:W-:Y:S01]  /*0100*/  UMOV UR4, URZ ;  /* 0x000000ff00047c82 */ /* 0x000fe20008000000 */
[----:B------:R-:W0:Y:S04]  /*0110*/  LDCU.64 UR18, c[0x0][0x358] ;  /* 0x00006b00ff1277ac */ /* 0x000e280008000a00 */
[----:B------:R-:W-:Y:S05]  /*0120*/  BRA.U !UP0, `(.L_x_6) ;  /* 0x0000000508047547 */ /* 0x000fea000b800000 */
[----:B------:R-:W1:Y:S01]  /*0130*/  LDCU.128 UR24, c[0x0][0x380] ;  /* 0x00007000ff1877ac */ /* 0x000e620008000c00 */
[----:B------:R-:W-:Y:S02]  /*0140*/  MOV R12, RZ ;  /* 0x000000ff000c7202 */ /* 0x000fe40000000f00 */
[----:B------:R-:W-:Y:S01]  /*0150*/  MOV R14, R0 ;  /* 0x00000000000e7202 */ /* 0x000fe20000000f00 */
[----:B------:R-:W-:-:S04]  /*0160*/  ULOP3.LUT UR4, UR20, 0x7ffffff8, URZ, 0xc0, !UPT ;  /* 0x7ffffff814047892 */ /* 0x000fc8000f8ec0ff */
[----:B------:R-:W-:Y:S01]  /*0170*/  UIADD3 UR5, UPT, UPT, -UR4, URZ, URZ ;  /* 0x000000ff04057290 */ /* 0x000fe2000fffe1ff */
[----:B-1----:R-:W-:Y:S01]  /*0180*/  MOV R2, UR24 ;  /* 0x0000001800027c02 */ /* 0x002fe20008000f00 */
[----:B------:R-:W-:Y:S01]  /*0190*/  UIMAD.WIDE UR6, UR20, 0x8, UR26 ;  /* 0x00000008140678a5 */ /* 0x000fe2000f8e021a */
[----:B------:R-:W-:Y:S01]  /*01a0*/  MOV R3, UR25 ;  /* 0x0000001900037c02 */ /* 0x000fe20008000f00 */
[----:B------:R-:W-:Y:S02]  /*01b0*/  UIMAD.WIDE UR8, UR20, 0xc, UR26 ;  /* 0x0000000c140878a5 */ /* 0x000fe4000f8e021a */
[----:B------:R-:W-:Y:S01]  /*01c0*/  UIMAD.WIDE UR10, UR20, 0x10, UR26 ;  /* 0x00000010140a78a5 */ /* 0x000fe2000f8e021a */
[----:B------:R-:W-:Y:S01]  /*01d0*/  IMAD.WIDE.U32 R2, R13, 0x4, R2 ;  /* 0x000000040d027825 */ /* 0x000fe200078e0002 */
[----:B------:R-:W-:Y:S02]  /*01e0*/  UIMAD.WIDE UR12, UR20, 0x14, UR26 ;  /* 0x00000014140c78a5 */ /* 0x000fe4000f8e021a */
[----:B------:R-:W-:Y:S01]  /*01f0*/  UIMAD.WIDE UR14, UR20, 0x18, UR26 ;  /* 0x00000018140e78a5 */ /* 0x000fe2000f8e021a */
[----:B------:R-:W-:Y:S01]  /*0200*/  IADD3 R2, P0, PT, R2, 0x10, RZ ;  /* 0x0000001002027810 */ /* 0x000fe20007f1e0ff */
[----:B------:R-:W-:-:S03]  /*0210*/  UIMAD.WIDE UR16, UR20, 0x1c, UR26 ;  /* 0x0000001c141078a5 */ /* 0x000fc6000f8e021a */
[----:B------:R-:W-:-:S09]  /*0220*/  IADD3.X R3, PT, PT, RZ, R3, RZ, P0, !PT ;  /* 0x00000003ff037210 */ /* 0x000fd200007fe4ff */
.L_x_7:
[----:B------:R-:W-:Y:S01]  /*0230*/  UIMAD.WIDE UR22, UR20, 0x4, UR26 ;  /* 0x00000004141678a5 */ /* 0x000fe2000f8e021a */
[----:B------:R-:W-:Y:S02]  /*0240*/  IMAD.MOV.U32 R23, RZ, RZ, 0x4 ;  /* 0x00000004ff177424 */ /* 0x000fe400078e00ff */
[----:B------:R-:W-:Y:S01]  /*0250*/  HFMA2 R11, -RZ, RZ, 0, 2.384185791015625e-07 ;  /* 0x00000004ff0b7431 */ /* 0x000fe200000001ff */
[----:B------:R-:W-:Y:S01]  /*0260*/  MOV R25, 0x4 ;  /* 0x0000000400197802 */ /* 0x000fe20000000f00 */
[----:B0-----:R-:W2:Y:S01]  /*0270*/  LDG.E R21, desc[UR18][R2.64+-0x10] ;  /* 0xfffff01202157981 */ /* 0x001ea2000c1e1900 */
[C---:B------:R-:W-:Y:S01]  /*0280*/  IMAD.WIDE R22, R14.reuse, R23, UR26 ;  /* 0x0000001a0e167e25 */ /* 0x040fe2000f8e0217 */
[----:B------:R-:W-:Y:S02]  /*0290*/  MOV R8, UR22 ;  /* 0x0000001600087c02 */ /* 0x000fe40008000f00 */
[----:B------:R-:W-:Y:S01]  /*02a0*/  MOV R9, UR23 ;  /* 0x0000001700097c02 */ /* 0x000fe20008000f00 */
[----:B------:R-:W3:Y:S02]  /*02b0*/  LDG.E R19, desc[UR18][R2.64+-0xc] ;  /* 0xfffff41202137981 */ /* 0x000ee4000c1e1900 */
[----:B------:R-:W-:-:S02]  /*02c0*/  IMAD.WIDE R8, R14, 0x4, R8 ;  /* 0x000000040e087825 */ /* 0x000fc400078e0208 */
[----:B------:R-:W2:Y:S01]  /*02d0*/  LDG.E R22, desc[UR18][R22.64] ;  /* 0x0000001216167981 */ /* 0x000ea2000c1e1900 */
[----:B------:R-:W-:Y:S01]  /*02e0*/  MOV R5, 0x4 ;  /* 0x0000000400057802 */ /* 0x000fe20000000f00 */
[C---:B------:R-:W-:Y:S02]  /*02f0*/  IMAD.WIDE R24, R14.reuse, R25, UR6 ;  /* 0x000000060e187e25 */ /* 0x040fe4000f8e0219 */
[----:B------:R0:W3:Y:S02]  /*0300*/  LDG.E R20, desc[UR18][R8.64] ;  /* 0x0000001208147981 */ /* 0x0000e4000c1e1900 */
[----:B------:R-:W-:Y:S02]  /*0310*/  IMAD.WIDE R10, R14, R11, UR8 ;  /* 0x000000080e0a7e25 */ /* 0x000fe4000f8e020b */
[----:B------:R-:W4:Y:S04]  /*0320*/  LDG.E R18, desc[UR18][R24.64] ;  /* 0x0000001218127981 */ /* 0x000f28000c1e1900 */
[----:B------:R-:W4:Y:S01]  /*0330*/  LDG.E R17, desc[UR18][R2.64+-0x8] ;  /* 0xfffff81202117981 */ /* 0x000f22000c1e1900 */
[----:B0-----:R-:W-:-:S02]  /*0340*/  HFMA2 R9, -RZ, RZ, 0, 2.384185791015625e-07 ;  /* 0x00000004ff097431 */ /* 0x001fc400000001ff */
[----:B------:R-:W-:Y:S01]  /*0350*/  IMAD.MOV.U32 R7, RZ, RZ, 0x4 ;  /* 0x00000004ff077424 */ /* 0x000fe200078e00ff */
[----:B------:R0:W5:Y:S01]  /*0360*/  LDG.E R16, desc[UR18][R10.64] ;  /* 0x000000120a107981 */ /* 0x000162000c1e1900 */
[----:B------:R-:W-:-:S03]  /*0370*/  IMAD.WIDE R4, R14, R5, UR10 ;  /* 0x0000000a0e047e25 */ /* 0x000fc6000f8e0205 */
[----:B------:R-:W5:Y:S01]  /*0380*/  LDG.E R15, desc[UR18][R2.64+-0x4] ;  /* 0xfffffc12020f7981 */ /* 0x000f62000c1e1900 */
[C---:B------:R-:W-:Y:S01]  /*0390*/  IMAD.WIDE R6, R14.reuse, R7, UR12 ;  /* 0x0000000c0e067e25 */ /* 0x040fe2000f8e0207 */
[----:B------:R-:W-:Y:S02]  /*03a0*/  MOV R27, 0x4 ;  /* 0x00000004001b7802 */ /* 0x000fe40000000f00 */
[----:B------:R1:W5:Y:S01]  /*03b0*/  LDG.E R4, desc[UR18][R4.64] ;  /* 0x0000001204047981 */ /* 0x000362000c1e1900 */
[----:B------:R-:W-:-:S03]  /*03c0*/  IMAD.WIDE R8, R14, R9, UR14 ;  /* 0x0000000e0e087e25 */ /* 0x000fc6000f8e0209 */
[----:B------:R-:W5:Y:S01]  /*03d0*/  LDG.E R23, desc[UR18][R2.64] ;  /* 0x0000001202177981 */ /* 0x000f62000c1e1900 */
[----:B0-----:R-:W-:-:S03]  /*03e0*/  IMAD.WIDE R10, R14, R27, UR16 ;  /* 0x000000100e0a7e25 */ /* 0x001fc6000f8e021b */
[----:B------:R-:W5:Y:S04]  /*03f0*/  LDG.E R7, desc[UR18][R6.64] ;  /* 0x0000001206077981 */ /* 0x000f68000c1e1900 */
[----:B------:R-:W5:Y:S04]  /*0400*/  LDG.E R24, desc[UR18][R2.64+0x4] ;  /* 0x0000041202187981 */ /* 0x000f68000c1e1900 */
[----:B------:R-:W5:Y:S04]  /*0410*/  LDG.E R8, desc[UR18][R8.64] ;  /* 0x0000001208087981 */ /* 0x000f68000c1e1900 */
[----:B------:R-:W5:Y:S04]  /*0420*/  LDG.E R25, desc[UR18][R2.64+0x8] ;  /* 0x0000081202197981 */ /* 0x000f68000c1e1900 */
[----:B------:R-:W5:Y:S04]  /*0430*/  LDG.E R10, desc[UR18][R10.64] ;  /* 0x000000120a0a7981 */ /* 0x000f68000c1e1900 */
[----:B------:R0:W5:Y:S01]  /*0440*/  LDG.E R27, desc[UR18][R2.64+0xc] ;  /* 0x00000c12021b7981 */ /* 0x000162000c1e1900 */
[----:B------:R-:W-:-:S04]  /*0450*/  UIADD3 UR5, UPT, UPT, UR5, 0x8, URZ ;  /* 0x0000000805057890 */ /* 0x000fc8000fffe0ff */
[----:B------:R-:W-:Y:S01]  /*0460*/  UISETP.NE.AND UP0, UPT, UR5, URZ, UPT ;  /* 0x000000ff0500728c */ /* 0x000fe2000bf05270 */
[----:B-1----:R-:W-:Y:S02]  /*0470*/  MOV R5, UR20 ;  /* 0x0000001400057c02 */ /* 0x002fe40008000f00 */
[----:B0-----:R-:W-:Y:S02]  /*0480*/  IADD3 R2, P0, PT, R2, 0x20, RZ ;  /* 0x0000002002027810 */ /* 0x001fe40007f1e0ff */
[----:B------:R-:W-:Y:S02]  /*0490*/  LEA R14, R5, R14, 0x3 ;  /* 0x0000000e050e7211 */ /* 0x000fe400078e18ff */
[----:B------:R-:W-:Y:S01]  /*04a0*/  IADD3.X R3, PT, PT, RZ, R3, RZ, P0, !PT ;  /* 0x00000003ff037210 */ /* 0x000fe200007fe4ff */
[----:B--2---:R-:W-:-:S04]  /*04b0*/  FFMA R22, R21, R22, R12 ;  /* 0x0000001615167223 */ /* 0x004fc8000000000c */
[----:B---3--:R-:W-:-:S04]  /*04c0*/  FFMA R20, R19, R20, R22 ;  /* 0x0000001413147223 */ /* 0x008fc80000000016 */
[----:B----4-:R-:W-:-:S04]  /*04d0*/  FFMA R18, R17, R18, R20 ;  /* 0x0000001211127223 */ /* 0x010fc80000000014 */
[----:B-----5:R-:W-:-:S04]  /*04e0*/  FFMA R16, R15, R16, R18 ;  /* 0x000000100f107223 */ /* 0x020fc80000000012 */
[----:B------:R-:W-:-:S04]  /*04f0*/  FFMA R23, R23, R4, R16 ;  /* 0x0000000417177223 */ /* 0x000fc80000000010 */
[----:B------:R-:W-:-:S04]  /*0500*/  FFMA R24, R24, R7, R23 ;  /* 0x0000000718187223 */ /* 0x000fc80000000017 */
[----:B------:R-:W-:-:S04]  /*0510*/  FFMA R8, R25, R8, R24 ;  /* 0x0000000819087223 */ /* 0x000fc80000000018 */
[----:B------:R-:W-:Y:S01]  /*0520*/  FFMA R12, R27, R10, R8 ;  /* 0x0000000a1b0c7223 */ /* 0x000fe20000000008 */
[----:B------:R-:W-:Y:S06]  /*0530*/  BRA.U UP0, `(.L_x_7) ;  /* 0xfffffffd003c7547 */ /* 0x000fec000b83ffff */
.L_x_6:
[----:B------:R-:W-:-:S04]  /*0540*/  ULOP3.LUT UR6, UR20, 0x7, URZ, 0xc0, !UPT ;  /* 0x0000000714067892 */ /* 0x000fc8000f8ec0ff */
[----:B------:R-:W-:-:S09]  /*0550*/  UISETP.NE.AND UP0, UPT, UR6, URZ, UPT ;  /* 0x000000ff0600728c */ /* 0x000fd2000bf05270 */
[----:B------:R-:W-:Y:S05]  /*0560*/  BRA.U !UP0, `(.L_x_8) ;  /* 0x0000000508387547 */ /* 0x000fea000b800000 */
[----:B------:R-:W-:Y:S02]  /*0570*/  UISETP.GE.U32.AND UP0, UPT, UR6, 0x4, UPT ;  /* 0x000000040600788c */ /* 0x000fe4000bf06070 */
[----:B------:R-:W-:-:S04]  /*0580*/  ULOP3.LUT UR5, UR20, 0x3, URZ, 0xc0, !UPT ;  /* 0x0000000314057892 */ /* 0x000fc8000f8ec0ff */
[----:B------:R-:W-:-:S03]  /*0590*/  UISETP.NE.AND UP1, UPT, UR5, URZ, UPT ;  /* 0x000000ff0500728c */ /* 0x000fc6000bf25270 */
[----:B------:R-:W-:Y:S08]  /*05a0*/  BRA.U !UP0, `(.L_x_9) ;  /* 0x00000001087c7547 */ /* 0x000ff0000b800000 */
[----:B------:R-:W1:Y:S01]  /*05b0*/  LDC.64 R6, c[0x0][0x388] ;  /* 0x0000e200ff067b82 */ /* 0x000e620000000a00 */
[----:B------:R-:W2:Y:S01]  /*05c0*/  LDCU.64 UR6, c[0x0][0x380] ;  /* 0x00007000ff0677ac */ /* 0x000ea20008000a00 */
[----:B------:R-:W-:Y:S01]  /*05d0*/  IMAD.U32 R9, RZ, RZ, UR4 ;  /* 0x00000004ff097e24 */ /* 0x000fe2000f8e00ff */
[C---:B------:R-:W-:Y:S02]  /*05e0*/  IADD3 R3, PT, PT, R13.reuse, UR4, RZ ;  /* 0x000000040d037c10 */ /* 0x040fe4000fffe0ff */
[----:B------:R-:W-:Y:S01]  /*05f0*/  IADD3 R10, P0, PT, R13, UR4, RZ ;  /* 0x000000040d0a7c10 */ /* 0x000fe2000ff1e0ff */
[----:B------:R-:W-:Y:S01]  /*0600*/  IMAD R9, R9, UR20, R0 ;  /* 0x0000001409097c24 */ /* 0x000fe2000f8e0200 */
[----:B------:R-:W-:Y:S01]  /*0610*/  MOV R11, UR20 ;  /* 0x00000014000b7c02 */ /* 0x000fe20008000f00 */
[----:B------:R-:W3:Y:S01]  /*0620*/  LDC.64 R4, c[0x0][0x380] ;  /* 0x0000e000ff047b82 */ /* 0x000ee20000000a00 */
[----:B------:R-:W-:Y:S01]  /*0630*/  MOV R15, UR20 ;  /* 0x00000014000f7c02 */ /* 0x000fe20008000f00 */
[----:B-1----:R-:W-:Y:S01]  /*0640*/  IMAD.WIDE R6, R9, 0x4, R6 ;  /* 0x0000000409067825 */ /* 0x002fe200078e0206 */
[----:B------:R-:W-:-:S05]  /*0650*/  MOV R9, UR20 ;  /* 0x0000001400097c02 */ /* 0x000fca0008000f00 */
[----:B------:R-:W-:Y:S02]  /*0660*/  IMAD.WIDE R8, R9, 0x4, R6 ;  /* 0x0000000409087825 */ /* 0x000fe400078e0206 */
[----:B0-----:R-:W4:Y:S02]  /*0670*/  LDG.E R6, desc[UR18][R6.64] ;  /* 0x0000001206067981 */ /* 0x001f24000c1e1900 */
[----:B---3--:R-:W-:Y:S01]  /*0680*/  IMAD.WIDE.U32 R4, R3, 0x4, R4 ;  /* 0x0000000403047825 */ /* 0x008fe200078e0004 */
[----:B------:R-:W-:Y:S01]  /*0690*/  IADD3.X R3, PT, PT, RZ, RZ, RZ, P0, !PT ;  /* 0x000000ffff037210 */ /* 0x000fe200007fe4ff */
[----:B------:R-:W3:Y:S01]  /*06a0*/  LDG.E R17, desc[UR18][R8.64] ;  /* 0x0000001208117981 */ /* 0x000ee2000c1e1900 */
[----:B--2---:R-:W-:-:S03]  /*06b0*/  LEA R2, P0, R10, UR6, 0x2 ;  /* 0x000000060a027c11 */ /* 0x004fc6000f8010ff */
[----:B------:R-:W4:Y:S01]  /*06c0*/  LDG.E R5, desc[UR18][R4.64] ;  /* 0x0000001204057981 */ /* 0x000f22000c1e1900 */
[----:B------:R-:W-:Y:S01]  /*06d0*/  LEA.HI.X R3, R10, UR7, R3, 0x2, P0 ;  /* 0x000000070a037c11 */ /* 0x000fe200080f1403 */
[----:B------:R-:W-:-:S04]  /*06e0*/  IMAD.WIDE R10, R11, 0x4, R8 ;  /* 0x000000040b0a7825 */ /* 0x000fc800078e0208 */
[----:B------:R-:W3:Y:S01]  /*06f0*/  LDG.E R16, desc[UR18][R2.64+0x4] ;  /* 0x0000041202107981 */ /* 0x000ee2000c1e1900 */
[----:B------:R-:W-:-:S03]  /*0700*/  IMAD.WIDE R14, R15, 0x4, R10 ;  /* 0x000000040f0e7825 */ /* 0x000fc600078e020a */
[----:B------:R-:W2:Y:S04]  /*0710*/  LDG.E R19, desc[UR18][R10.64] ;  /* 0x000000120a137981 */ /* 0x000ea8000c1e1900 */
[----:B------:R-:W2:Y:S04]  /*0720*/  LDG.E R18, desc[UR18][R2.64+0x8] ;  /* 0x0000081202127981 */ /* 0x000ea8000c1e1900 */
[----:B------:R-:W5:Y:S04]  /*0730*/  LDG.E R20, desc[UR18][R2.64+0xc] ;  /* 0x00000c1202147981 */ /* 0x000f68000c1e1900 */
[----:B------:R-:W5:Y:S01]  /*0740*/  LDG.E R14, desc[UR18][R14.64] ;  /* 0x000000120e0e7981 */ /* 0x000f62000c1e1900 */
[----:B------:R-:W-:Y:S01]  /*0750*/  UIADD3 UR4, UPT, UPT, UR4, 0x4, URZ ;  /* 0x0000000404047890 */ /* 0x000fe2000fffe0ff */
[----:B----4-:R-:W-:-:S04]  /*0760*/  FFMA R5, R5, R6, R12 ;  /* 0x0000000605057223 */ /* 0x010fc8000000000c */
[----:B---3--:R-:W-:-:S04]  /*0770*/  FFMA R5, R16, R17, R5 ;  /* 0x0000001110057223 */ /* 0x008fc80000000005 */
[----:B--2---:R-:W-:-:S04]  /*0780*/  FFMA R5, R18, R19, R5 ;  /* 0x0000001312057223 */ /* 0x004fc80000000005 */
[----:B-----5:R-:W-:-:S07]  /*0790*/  FFMA R12, R20, R14, R5 ;  /* 0x0000000e140c7223 */ /* 0x020fce0000000005 */
.L_x_9:
[----:B------:R-:W-:Y:S05]  /*07a0*/  BRA.U !UP1, `(.L_x_8) ;  /* 0x0000000109a87547 */ /* 0x000fea000b800000 */
[----:B------:R-:W-:Y:S01]  /*07b0*/  UISETP.NE.AND UP0, UPT, UR5, 0x1, UPT ;  /* 0x000000010500788c */ /* 0x000fe2000bf05270 */
[----:B------:R-:W-:Y:S01]  /*07c0*/  MOV R7, UR4 ;  /* 0x0000000400077c02 */ /* 0x000fe20008000f00 */
[----:B------:R-:W-:Y:S02]  /*07d0*/  ULOP3.LUT UR5, UR20, 0x1, URZ, 0xc0, !UPT ;  /* 0x0000000114057892 */ /* 0x000fe4000f8ec0ff */
[----:B------:R-:W-:Y:S02]  /*07e0*/  MOV R15, UR20 ;  /* 0x00000014000f7c02 */ /* 0x000fe40008000f00 */
[----:B------:R-:W-:Y:S01]  /*07f0*/  UISETP.NE.U32.AND UP1, UPT, UR5, 0x1, UPT ;  /* 0x000000010500788c */ /* 0x000fe2000bf25070 */
[----:B------:R-:W-:-:S04]  /*0800*/  PLOP3.LUT P1, PT, PT, PT, UP0, 0x80, 0x8 ;  /* 0x000000000008781c */ /* 0x000fc80003f2f008 */
[----:B------:R-:W1:Y:S01]  /*0810*/  @UP0 LDCU.128 UR8, c[0x0][0x380] ;  /* 0x00007000ff0807ac */ /* 0x000e620008000c00 */
[----:B------:R-:W-:Y:S01]  /*0820*/  PLOP3.LUT P0, PT, PT, PT, UP1, 0x80, 0x8 ;  /* 0x000000000008781c */ /* 0x000fe20003f0f018 */
[----:B------:R-:W2:Y:S04]  /*0830*/  @UP0 LDCU.64 UR6, c[0x0][0x380] ;  /* 0x00007000ff0607ac */ /* 0x000ea80008000a00 */
[----:B------:R-:W3:Y:S03]  /*0840*/  @!UP1 LDCU.128 UR12, c[0x0][0x380] ;  /* 0x00007000ff0c97ac */ /* 0x000ee60008000c00 */
[C---:B------:R-:W-:Y:S02]  /*0850*/  @P1 IADD3 R3, PT, PT, R13.reuse, UR4, RZ ;  /* 0x000000040d031c10 */ /* 0x040fe4000fffe0ff */
[----:B------:R-:W-:Y:S01]  /*0860*/  @P1 IADD3 R6, P2, PT, R13, UR4, RZ ;  /* 0x000000040d061c10 */ /* 0x000fe2000ff5e0ff */
[----:B------:R-:W-:Y:S01]  /*0870*/  @UP0 UIADD3 UR4, UPT, UPT, UR4, 0x2, URZ ;  /* 0x0000000204040890 */ /* 0x000fe2000fffe0ff */
[----:B-1----:R-:W-:Y:S01]  /*0880*/  MOV R11, UR9 ;  /* 0x00000009000b7c02 */ /* 0x002fe20008000f00 */
[----:B------:R-:W-:Y:S01]  /*0890*/  IMAD.U32 R10, RZ, RZ, UR8 ;  /* 0x00000008ff0a7e24 */ /* 0x000fe2000f8e00ff */
[----:B------:R-:W-:-:S02]  /*08a0*/  MOV R4, UR10 ;  /* 0x0000000a00047c02 */ /* 0x000fc40008000f00 */
[----:B------:R-:W-:Y:S01]  /*08b0*/  MOV R5, UR11 ;  /* 0x0000000b00057c02 */ /* 0x000fe20008000f00 */
[----:B------:R-:W-:-:S04]  /*08c0*/  @P1 IMAD.WIDE.U32 R10, R3, 0x4, R10 ;  /* 0x00000004030a1825 */ /* 0x000fc800078e000a */
[----:B------:R-:W-:Y:S01]  /*08d0*/  @P1 IMAD R3, R7, UR20, R0 ;  /* 0x0000001407031c24 */ /* 0x000fe2000f8e0200 */
[----:B------:R-:W-:Y:S01]  /*08e0*/  @P1 IADD3.X R7, PT, PT, RZ, RZ, RZ, P2, !PT ;  /* 0x000000ffff071210 */ /* 0x000fe200017fe4ff */
[----:B------:R-:W-:Y:S01]  /*08f0*/  IMAD.U32 R19, RZ, RZ, UR4 ;  /* 0x00000004ff137e24 */ /* 0x000fe2000f8e00ff */
[C---:B--2---:R-:W-:Y:S01]  /*0900*/  @P1 LEA R2, P2, R6.reuse, UR6, 0x2 ;  /* 0x0000000606021c11 */ /* 0x044fe2000f8410ff */
[----:B------:R-:W-:Y:S01]  /*0910*/  @P1 IMAD.WIDE R4, R3, 0x4, R4 ;  /* 0x0000000403041825 */ /* 0x000fe200078e0204 */
[----:B------:R-:W-:Y:S01]  /*0920*/  @!P0 IADD3 R17, PT, PT, R13, UR4, RZ ;  /* 0x000000040d118c10 */ /* 0x000fe2000fffe0ff */
[----:B0-----:R-:W2:Y:S01]  /*0930*/  @P1 LDG.E R11, desc[UR18][R10.64] ;  /* 0x000000120a0b1981 */ /* 0x001ea2000c1e1900 */
[----:B------:R-:W-:Y:S01]  /*0940*/  @P1 LEA.HI.X R3, R6, UR7, R7, 0x2, P2 ;  /* 0x0000000706031c11 */ /* 0x000fe200090f1407 */
[----:B------:R-:W-:Y:S01]  /*0950*/  @!P0 IMAD R19, R19, UR20, R0 ;  /* 0x0000001413138c24 */ /* 0x000fe2000f8e0200 */
[----:B---3--:R-:W-:Y:S01]  /*0960*/  MOV R6, UR12 ;  /* 0x0000000c00067c02 */ /* 0x008fe20008000f00 */
[----:B------:R-:W-:Y:S01]  /*0970*/  @P1 IMAD.WIDE R14, R15, 0x4, R4 ;  /* 0x000000040f0e1825 */ /* 0x000fe200078e0204 */
[----:B------:R-:W-:Y:S01]  /*0980*/  MOV R7, UR13 ;  /* 0x0000000d00077c02 */ /* 0x000fe20008000f00 */
[----:B------:R-:W2:Y:S01]  /*0990*/  @P1 LDG.E R4, desc[UR18][R4.64] ;  /* 0x0000001204041981 */ /* 0x000ea2000c1e1900 */
[----:B------:R-:W-:-:S02]  /*09a0*/  MOV R8, UR14 ;  /* 0x0000000e00087c02 */ /* 0x000fc40008000f00 */
[----:B------:R-:W-:Y:S01]  /*09b0*/  MOV R9, UR15 ;  /* 0x0000000f00097c02 */ /* 0x000fe20008000f00 */
[----:B------:R-:W-:Y:S01]  /*09c0*/  @!P0 IMAD.WIDE.U32 R6, R17, 0x4, R6 ;  /* 0x0000000411068825 */ /* 0x000fe200078e0006 */
[----:B------:R-:W3:Y:S03]  /*09d0*/  @P1 LDG.E R14, desc[UR18][R14.64] ;  /* 0x000000120e0e1981 */ /* 0x000ee6000c1e1900 */
[----:B------:R-:W-:Y:S01]  /*09e0*/  @!P0 IMAD.WIDE R8, R19, 0x4, R8 ;  /* 0x0000000413088825 */ /* 0x000fe200078e0208 */
[----:B------:R-:W3:Y:S04]  /*09f0*/  @P1 LDG.E R2, desc[UR18][R2.64+0x4] ;  /* 0x0000041202021981 */ /* 0x000ee8000c1e1900 */
[----:B------:R-:W4:Y:S04]  /*0a00*/  @!P0 LDG.E R7, desc[UR18][R6.64] ;  /* 0x0000001206078981 */ /* 0x000f28000c1e1900 */
[----:B------:R-:W4:Y:S01]  /*0a10*/  @!P0 LDG.E R8, desc[UR18][R8.64] ;  /* 0x0000001208088981 */ /* 0x000f22000c1e1900 */
[----:B--2---:R-:W-:-:S04]  /*0a20*/  @P1 FFMA R11, R11, R4, R12 ;  /* 0x000000040b0b1223 */ /* 0x004fc8000000000c */
[----:B---3--:R-:W-:-:S04]  /*0a30*/  @P1 FFMA R12, R2, R14, R11 ;  /* 0x0000000e020c1223 */ /* 0x008fc8000000000b */
[----:B----4-:R-:W-:-:S07]  /*0a40*/  @!P0 FFMA R12, R7, R8, R12 ;  /* 0x00000008070c8223 */ /* 0x010fce000000000c */
.L_x_8:
[----:B------:R-:W1:Y:S01]  /*0a50*/  LDC.64 R2, c[0x0][0x390] ;  /* 0x0000e400ff027b82 */ /* 0x000e620000000a00 */
[----:B------:R-:W-:-:S05]  /*0a60*/  IADD3 R13, PT, PT, R0, R13, RZ ;  /* 0x0000000d000d7210 */ /* 0x000fca0007ffe0ff */
[----:B-1----:R-:W-:-:S05]  /*0a70*/  IMAD.WIDE R2, R13, 0x4, R2 ;  /* 0x000000040d027825 */ /* 0x002fca00078e0202 */
[----:B0-----:R-:W-:Y:S01]  /*0a80*/  STG.E desc[UR18][R2.64], R12 ;  /* 0x0000000c02007986 */ /* 0x001fe2000c101912 */
[----:B------:R-:W-:Y:S05]  /*0a90*/  EXIT ;  /* 0x000000000000794d */ /* 0x000fea0003800000 */
.L_x_10:
        /* <DEDUP_REMOVED lines=14> */
.L_x_13:


//--------------------- .nv.shared._Z18matrixMulCoalescedPfS_S_i --------------------------
	.section	.nv.shared._Z18matrixMulCoalescedPfS_S_i,"aw",@nobits
	.sectionflags	@""
	.align	4
.nv.shared._Z18matrixMulCoalescedPfS_S_i:
	.zero		9216


//--------------------- .nv.shared.reserved.0     --------------------------
	.section	.nv.shared.reserved.0,"aw",@nobits
	.weak		__nv_reservedSMEM_offset_0_alias
	.size		__nv_reservedSMEM_offset_0_alias, 0, 64
	.other		__nv_reservedSMEM_offset_0_alias,@"STO_CUDA_RESERVED_SHARED STV_DEFAULT"
__nv_reservedSMEM_offset_0_alias:
	.zero		0
	.zero		64


//--------------------- .nv.shared._Z14matrixMulTiledPfS_S_i --------------------------
	.section	.nv.shared._Z14matrixMulTiledPfS_S_i,"aw",@nobits
	.sectionflags	@""
	.align	4
.nv.shared._Z14matrixMulTiledPfS_S_i:
	.zero		9216


//--------------------- .nv.constant0._Z18matrixMulCoalescedPfS_S_i --------------------------
	.section	.nv.constant0._Z18matrixMulCoalescedPfS_S_i,"a",@progbits
	.sectionflags	@""
	.align	4
.nv.constant0._Z18matrixMulCoalescedPfS_S_i:
	.zero		924


//--------------------- .nv.constant0._Z14matrixMulTiledPfS_S_i --------------------------
	.section	.nv.constant0._Z14matrixMulTiledPfS_S_i,"a",@progbits
	.sectionflags	@""
	.align	4
.nv.constant0._Z14matrixMulTiledPfS_S_i:
	.zero		924


//--------------------- .nv.constant0._Z14matrixMulBasicPfS_S_i --------------------------
	.section	.nv.constant0._Z14matrixMulBasicPfS_S_i,"a",@progbits
	.sectionflags	@""
	.align	4
.nv.constant0._Z14matrixMulBasicPfS_S_i:
	.zero		924


//--------------------- SYMBOLS --------------------------

	.type		.nv.reservedSmem.offset0,@object
	.size		.nv.reservedSmem.offset0,0x4
	.type		.nv.reservedSmem.cap,@object
	.size		.nv.reservedSmem.cap,0x4
